	.target	sm_100a

	.elftype	@"ET_EXEC"


//--------------------- .note.nv.tkinfo           --------------------------
	.section	.note.nv.tkinfo,"",@"SHT_NOTE"
	.sectionflags	@"SHF_NOTE_NV_TKINFO"
	.tkinfo
        /*0018*/ 	.word	0x00000081
        /*0030*/ 	.string	""
        /*0030*/ 	.string	"ptxas-blackwell"
        /*0030*/ 	.string	"Cuda compilation tools, release 12.9, V12.9.86"
        /*0030*/ 	.string	"Build cuda_12.9.r12.9/compiler.36037853_0"
        /*0030*/ 	.string	"-v  -suppress-debug-info  -lineinfo  -arch sm_100a "



//--------------------- .note.nv.cuver            --------------------------
	.section	.note.nv.cuver,"",@"SHT_NOTE"
	.sectionflags	@"SHF_NOTE_NV_CUVER"
        /*0018*/ 	.short	0x0001
        /*001a*/ 	.short	0x0064
        /*001c*/ 	.short	0x0001
        /*001e*/ 	.short	0x0000
        /*0020*/ 	.short	0x0001
        /*0022*/ 	.short	0x0000


//--------------------- .nv.info                  --------------------------
	.section	.nv.info,"",@"SHT_CUDA_INFO"
	.align	4


	//----- nvinfo : EIATTR_REGCOUNT
	.align		4
        /*0000*/ 	.byte	0x04, 0x2f
        /*0002*/ 	.short	(.L_4 - .L_3)
	.align		4
.L_3:
        /*0004*/ 	.word	index@(gluon_tcgen05)
        /*0008*/ 	.word	0x00000018


	//----- nvinfo : EIATTR_FRAME_SIZE
	.align		4
.L_4:
        /*000c*/ 	.byte	0x04, 0x11
        /*000e*/ 	.short	(.L_6 - .L_5)
	.align		4
.L_5:
        /*0010*/ 	.word	index@($__internal_2_$__cuda_sm10x_tcgen05_guardrail_trap_unallocated_columns_being_dealloced)
        /*0014*/ 	.word	0x00000000


	//----- nvinfo : EIATTR_FRAME_SIZE
	.align		4
.L_6:
        /*0018*/ 	.byte	0x04, 0x11
        /*001a*/ 	.short	(.L_8 - .L_7)
	.align		4
.L_7:
        /*001c*/ 	.word	index@($__internal_1_$__cuda_sm10x_tcgen05_guardrail_trap_phase_invalid_during_alloc)
        /*0020*/ 	.word	0x00000000


	//----- nvinfo : EIATTR_FRAME_SIZE
	.align		4
.L_8:
        /*0024*/ 	.byte	0x04, 0x11
        /*0026*/ 	.short	(.L_10 - .L_9)
	.align		4
.L_9:
        /*0028*/ 	.word	index@($__internal_0_$__cuda_sm10x_tcgen05_guardrail_trap_col_being_dealloced_not_returned_by_alloc)
        /*002c*/ 	.word	0x00000000


	//----- nvinfo : EIATTR_FRAME_SIZE
	.align		4
.L_10:
        /*0030*/ 	.byte	0x04, 0x11
        /*0032*/ 	.short	(.L_12 - .L_11)
	.align		4
.L_11:
        /*0034*/ 	.word	index@(gluon_tcgen05)
        /*0038*/ 	.word	0x00000000


	//----- nvinfo : EIATTR_MIN_STACK_SIZE
	.align		4
.L_12:
        /*003c*/ 	.byte	0x04, 0x12
        /*003e*/ 	.short	(.L_14 - .L_13)
	.align		4
.L_13:
        /*0040*/ 	.word	index@(gluon_tcgen05)
        /*0044*/ 	.word	0x00000000
.L_14:


//--------------------- .nv.info.gluon_tcgen05    --------------------------
	.section	.nv.info.gluon_tcgen05,"",@"SHT_CUDA_INFO"
	.sectionflags	@""
	.align	4


	//----- nvinfo : EIATTR_CUDA_API_VERSION
	.align		4
        /*0000*/ 	.byte	0x04, 0x37
        /*0002*/ 	.short	(.L_16 - .L_15)
.L_15:
        /*0004*/ 	.word	0x00000081


	//----- nvinfo : EIATTR_KPARAM_INFO
	.align		4
.L_16:
        /*0008*/ 	.byte	0x04, 0x17
        /*000a*/ 	.short	(.L_18 - .L_17)
.L_17:
        /*000c*/ 	.word	0x00000000
        /*0010*/ 	.short	0x000a
        /*0012*/ 	.short	0x0048
        /*0014*/ 	.byte	0x00, 0xf4, 0x21, 0x00


	//----- nvinfo : EIATTR_KPARAM_INFO
	.align		4
.L_18:
        /*0018*/ 	.byte	0x04, 0x17
        /*001a*/ 	.short	(.L_20 - .L_19)
.L_19:
        /*001c*/ 	.word	0x00000000
        /*0020*/ 	.short	0x0009
        /*0022*/ 	.short	0x0040
        /*0024*/ 	.byte	0x00, 0xf4, 0x21, 0x00


	//----- nvinfo : EIATTR_KPARAM_INFO
	.align		4
.L_20:
        /*0028*/ 	.byte	0x04, 0x17
        /*002a*/ 	.short	(.L_22 - .L_21)
.L_21:
        /*002c*/ 	.word	0x00000000
        /*0030*/ 	.short	0x0008
        /*0032*/ 	.short	0x0038
        /*0034*/ 	.byte	0x00, 0xf0, 0x21, 0x00


	//----- nvinfo : EIATTR_KPARAM_INFO
	.align		4
.L_22:
        /*0038*/ 	.byte	0x04, 0x17
        /*003a*/ 	.short	(.L_24 - .L_23)
.L_23:
        /*003c*/ 	.word	0x00000000
        /*0040*/ 	.short	0x0007
        /*0042*/ 	.short	0x0030
        /*0044*/ 	.byte	0x00, 0xf0, 0x21, 0x00


	//----- nvinfo : EIATTR_KPARAM_INFO
	.align		4
.L_24:
        /*0048*/ 	.byte	0x04, 0x17
        /*004a*/ 	.short	(.L_26 - .L_25)
.L_25:
        /*004c*/ 	.word	0x00000000
        /*0050*/ 	.short	0x0006
        /*0052*/ 	.short	0x0028
        /*0054*/ 	.byte	0x00, 0xf0, 0x21, 0x00


	//----- nvinfo : EIATTR_KPARAM_INFO
	.align		4
.L_26:
        /*0058*/ 	.byte	0x04, 0x17
        /*005a*/ 	.short	(.L_28 - .L_27)
.L_27:
        /*005c*/ 	.word	0x00000000
        /*0060*/ 	.short	0x0005
        /*0062*/ 	.short	0x0020
        /*0064*/ 	.byte	0x00, 0xf0, 0x11, 0x00


	//----- nvinfo : EIATTR_KPARAM_INFO
	.align		4
.L_28:
        /*0068*/ 	.byte	0x04, 0x17
        /*006a*/ 	.short	(.L_30 - .L_29)
.L_29:
        /*006c*/ 	.word	0x00000000
        /*0070*/ 	.short	0x0004
        /*0072*/ 	.short	0x001c
        /*0074*/ 	.byte	0x00, 0xf0, 0x11, 0x00


	//----- nvinfo : EIATTR_KPARAM_INFO
	.align		4
.L_30:
        /*0078*/ 	.byte	0x04, 0x17
        /*007a*/ 	.short	(.L_32 - .L_31)
.L_31:
        /*007c*/ 	.word	0x00000000
        /*0080*/ 	.short	0x0003
        /*0082*/ 	.short	0x0018
        /*0084*/ 	.byte	0x00, 0xf0, 0x11, 0x00


	//----- nvinfo : EIATTR_KPARAM_INFO
	.align		4
.L_32:
        /*0088*/ 	.byte	0x04, 0x17
        /*008a*/ 	.short	(.L_34 - .L_33)
.L_33:
        /*008c*/ 	.word	0x00000000
        /*0090*/ 	.short	0x0002
        /*0092*/ 	.short	0x0010
        /*0094*/ 	.byte	0x00, 0xf4, 0x21, 0x00


	//----- nvinfo : EIATTR_KPARAM_INFO
	.align		4
.L_34:
        /*0098*/ 	.byte	0x04, 0x17
        /*009a*/ 	.short	(.L_36 - .L_35)
.L_35:
        /*009c*/ 	.word	0x00000000
        /*00a0*/ 	.short	0x0001
        /*00a2*/ 	.short	0x0008
        /*00a4*/ 	.byte	0x00, 0xf4, 0x21, 0x00


	//----- nvinfo : EIATTR_KPARAM_INFO
	.align		4
.L_36:
        /*00a8*/ 	.byte	0x04, 0x17
        /*00aa*/ 	.short	(.L_38 - .L_37)
.L_37:
        /*00ac*/ 	.word	0x00000000
        /*00b0*/ 	.short	0x0000
        /*00b2*/ 	.short	0x0000
        /*00b4*/ 	.byte	0x00, 0xf4, 0x21, 0x00


	//----- nvinfo : EIATTR_AT_ENTRY_FRAGMENTS
	.align		4
.L_38:
        /*00b8*/ 	.byte	0x04, 0x4f
        /*00ba*/ 	.short	(.L_40 - .L_39)


	//   ....[0]....
.L_39:
        /*00bc*/ 	.word	0x00000004


	//----- nvinfo : EIATTR_RESERVED_SMEM_USED
	.align		4
.L_40:
        /*00c0*/ 	.byte	0x01, 0x41
	.zero		2


	//----- nvinfo : EIATTR_SPARSE_MMA_MASK
	.align		4
        /*00c4*/ 	.byte	0x03, 0x50
        /*00c6*/ 	.short	0x0000


	//----- nvinfo : EIATTR_TCGEN05_1CTA_USED
	.align		4
        /*00c8*/ 	.byte	0x01, 0x51
	.zero		2


	//----- nvinfo : EIATTR_MAXREG_COUNT
	.align		4
        /*00cc*/ 	.byte	0x03, 0x1b
        /*00ce*/ 	.short	0x00ff


	//----- nvinfo : EIATTR_NUM_BARRIERS
	.align		4
        /*00d0*/ 	.byte	0x02, 0x4c
        /*00d2*/ 	.byte	0x01
	.zero		1


	//----- nvinfo : EIATTR_INT_WARP_WIDE_INSTR_OFFSETS
	.align		4
        /*00d4*/ 	.byte	0x04, 0x31
        /*00d6*/ 	.short	(.L_42 - .L_41)


	//   ....[0]....
.L_41:
        /*00d8*/ 	.word	0x00001640


	//   ....[1]....
        /*00dc*/ 	.word	0x00001660


	//   ....[2]....
        /*00e0*/ 	.word	0x000016f0


	//   ....[3]....
        /*00e4*/ 	.word	0x000018b0


	//   ....[4]....
        /*00e8*/ 	.word	0x000018c0


	//   ....[5]....
        /*00ec*/ 	.word	0x000018d0


	//   ....[6]....
        /*00f0*/ 	.word	0x000018e0


	//   ....[7]....
        /*00f4*/ 	.word	0x00001b80


	//   ....[8]....
        /*00f8*/ 	.word	0x00001b90


	//   ....[9]....
        /*00fc*/ 	.word	0x00001d00


	//   ....[10]....
        /*0100*/ 	.word	0x00001d50


	//   ....[11]....
        /*0104*/ 	.word	0x00001d60


	//   ....[12]....
        /*0108*/ 	.word	0x00001d90


	//   ....[13]....
        /*010c*/ 	.word	0x00001fa0


	//   ....[14]....
        /*0110*/ 	.word	0x00001fb0


	//   ....[15]....
        /*0114*/ 	.word	0x000022c0


	//   ....[16]....
        /*0118*/ 	.word	0x000022d0


	//   ....[17]....
        /*011c*/ 	.word	0x00002580


	//   ....[18]....
        /*0120*/ 	.word	0x000025d0


	//----- nvinfo : EIATTR_COOP_GROUP_MASK_REGIDS
	.align		4
.L_42:
        /*0124*/ 	.byte	0x04, 0x29
        /*0126*/ 	.short	(.L_44 - .L_43)


	//   ....[0]....
.L_43:
        /*0128*/ 	.word	0xffffffff


	//   ....[1]....
        /*012c*/ 	.word	0xffffffff


	//   ....[2]....
        /*0130*/ 	.word	0xffffffff


	//   ....[3]....
        /*0134*/ 	.word	0xffffffff


	//   ....[4]....
        /*0138*/ 	.word	0xffffffff


	//   ....[5]....
        /*013c*/ 	.word	0xffffffff


	//   ....[6]....
        /*0140*/ 	.word	0xffffffff


	//   ....[7]....
        /*0144*/ 	.word	0xffffffff


	//   ....[8]....
        /*0148*/ 	.word	0xffffffff


	//   ....[9]....
        /*014c*/ 	.word	0xffffffff


	//----- nvinfo : EIATTR_COOP_GROUP_INSTR_OFFSETS
	.align		4
.L_44:
        /*0150*/ 	.byte	0x04, 0x28
        /*0152*/ 	.short	(.L_46 - .L_45)


	//   ....[0]....
.L_45:
        /*0154*/ 	.word	0x00000050


	//   ....[1]....
        /*0158*/ 	.word	0x00000310


	//   ....[2]....
        /*015c*/ 	.word	0x000004f0


	//   ....[3]....
        /*0160*/ 	.word	0x000009a0


	//   ....[4]....
        /*0164*/ 	.word	0x00000ae0


	//   ....[5]....
        /*0168*/ 	.word	0x00000f50


	//   ....[6]....
        /*016c*/ 	.word	0x00001090


	//   ....[7]....
        /*0170*/ 	.word	0x000014e0


	//   ....[8]....
        /*0174*/ 	.word	0x00002410


	//   ....[9]....
        /*0178*/ 	.word	0x00002680


	//----- nvinfo : EIATTR_VRC_CTA_INIT_COUNT
	.align		4
.L_46:
        /*017c*/ 	.byte	0x02, 0x4a
        /*017e*/ 	.byte	0x80
	.zero		1


	//----- nvinfo : EIATTR_MBARRIER_INSTR_OFFSETS
	.align		4
        /*0180*/ 	.byte	0x04, 0x39
        /*0182*/ 	.short	(.L_48 - .L_47)


	//   ....[0]....
.L_47:
        /*0184*/ 	.word	0x00001710
        /*0188*/ 	.word	0x000000ff
        /*018c*/ 	.word	0x00004000
        /*0190*/ 	.short	0x0100
        /*0192*/ 	.byte	0x08
	.zero		1


	//   ....[1]....
        /*0194*/ 	.word	0x00001720
        /*0198*/ 	.word	0x000000ff
        /*019c*/ 	.word	0x00004010
        /*01a0*/ 	.short	0x0100
        /*01a2*/ 	.byte	0x08
	.zero		1


	//   ....[2]....
        /*01a4*/ 	.word	0x000017d0
        /*01a8*/ 	.word	0x000000ff
        /*01ac*/ 	.word	0x00004008
        /*01b0*/ 	.short	0x0100
        /*01b2*/ 	.byte	0x08
	.zero		1


	//   ....[3]....
        /*01b4*/ 	.word	0x000017e0
        /*01b8*/ 	.word	0x000000ff
        /*01bc*/ 	.word	0x00004018
        /*01c0*/ 	.short	0x0100
        /*01c2*/ 	.byte	0x08
	.zero		1


	//   ....[4]....
        /*01c4*/ 	.word	0x000019c0
        /*01c8*/ 	.word	0x000000ff
        /*01cc*/ 	.word	0x00004000
        /*01d0*/ 	.short	0x010a
        /*01d2*/ 	.byte	0x08
	.zero		1


	//   ....[5]....
        /*01d4*/ 	.word	0x00001be0
        /*01d8*/ 	.word	0x000000ff
        /*01dc*/ 	.word	0x00004010
        /*01e0*/ 	.short	0x010a
        /*01e2*/ 	.byte	0x08
	.zero		1


	//   ....[6]....
        /*01e4*/ 	.word	0x00001e00
        /*01e8*/ 	.word	0x000000ff
        /*01ec*/ 	.word	0x00004000
        /*01f0*/ 	.short	0x010a
        /*01f2*/ 	.byte	0x1c
	.zero		1


	//   ....[7]....
        /*01f4*/ 	.word	0x00001ff0
        /*01f8*/ 	.word	0x000000ff
        /*01fc*/ 	.word	0x00004010
        /*0200*/ 	.short	0x010a
        /*0202*/ 	.byte	0x1c
	.zero		1


	//   ....[8]....
        /*0204*/ 	.word	0x000020c0
        /*0208*/ 	.word	0x000000ff
        /*020c*/ 	.word	0x00004000
        /*0210*/ 	.short	0x0108
        /*0212*/ 	.byte	0x08
	.zero		1


	//   ....[9]....
        /*0214*/ 	.word	0x000020d0
        /*0218*/ 	.word	0x000000ff
        /*021c*/ 	.word	0x00004010
        /*0220*/ 	.short	0x0108
        /*0222*/ 	.byte	0x08
	.zero		1


	//   ....[10]....
        /*0224*/ 	.word	0x00002120
        /*0228*/ 	.word	0x000000ff
        /*022c*/ 	.word	0x00004008
        /*0230*/ 	.short	0x0108
        /*0232*/ 	.byte	0x08
	.zero		1


	//   ....[11]....
        /*0234*/ 	.word	0x00002130
        /*0238*/ 	.word	0x000000ff
        /*023c*/ 	.word	0x00004018
        /*0240*/ 	.short	0x0108
        /*0242*/ 	.byte	0x08
	.zero		1


	//   ....[12]....
        /*0244*/ 	.word	0x000026a0
        /*0248*/ 	.word	0x000000ff
        /*024c*/ 	.word	0x00004000
        /*0250*/ 	.short	0x010a
        /*0252*/ 	.byte	0x08
	.zero		1


	//   ....[13]....
        /*0254*/ 	.word	0x000026d0
        /*0258*/ 	.word	0x000000ff
        /*025c*/ 	.word	0x00004010
        /*0260*/ 	.short	0x010a
        /*0262*/ 	.byte	0x08
	.zero		1


	//   ....[14]....
        /*0264*/ 	.word	0x00002700
        /*0268*/ 	.word	0x000000ff
        /*026c*/ 	.word	0x00004000
        /*0270*/ 	.short	0x010a
        /*0272*/ 	.byte	0x1c
	.zero		1


	//   ....[15]....
        /*0274*/ 	.word	0x00002730
        /*0278*/ 	.word	0x000000ff
        /*027c*/ 	.word	0x00004010
        /*0280*/ 	.short	0x010a
        /*0282*/ 	.byte	0x1c
	.zero		1


	//----- nvinfo : EIATTR_NUM_MBARRIERS
	.align		4
.L_48:
        /*0284*/ 	.byte	0x03, 0x38
        /*0286*/ 	.short	0x0004


	//----- nvinfo : EIATTR_EXIT_INSTR_OFFSETS
	.align		4
        /*0288*/ 	.byte	0x04, 0x1c
        /*028a*/ 	.short	(.L_50 - .L_49)


	//   ....[0]....
.L_49:
        /*028c*/ 	.word	0x00002690


	//----- nvinfo : EIATTR_REQNTID
	.align		4
.L_50:
        /*0290*/ 	.byte	0x04, 0x10
        /*0292*/ 	.short	(.L_52 - .L_51)
.L_51:
        /*0294*/ 	.word	0x00000100
        /*0298*/ 	.word	0x00000001
        /*029c*/ 	.word	0x00000001


	//----- nvinfo : EIATTR_CRS_STACK_SIZE
	.align		4
.L_52:
        /*02a0*/ 	.byte	0x04, 0x1e
        /*02a2*/ 	.short	(.L_54 - .L_53)
.L_53:
        /*02a4*/ 	.word	0x00000000


	//----- nvinfo : EIATTR_CBANK_PARAM_SIZE
	.align		4
.L_54:
        /*02a8*/ 	.byte	0x03, 0x19
        /*02aa*/ 	.short	0x0050


	//----- nvinfo : EIATTR_PARAM_CBANK
	.align		4
        /*02ac*/ 	.byte	0x04, 0x0a
        /*02ae*/ 	.short	(.L_56 - .L_55)
	.align		4
.L_55:
        /*02b0*/ 	.word	index@(.nv.constant0.gluon_tcgen05)
        /*02b4*/ 	.short	0x0380
        /*02b6*/ 	.short	0x0050


	//----- nvinfo : EIATTR_SW_WAR
	.align		4
.L_56:
        /*02b8*/ 	.byte	0x04, 0x36
        /*02ba*/ 	.short	(.L_58 - .L_57)
.L_57:
        /*02bc*/ 	.word	0x00000008
.L_58:


//--------------------- .nv.compat                --------------------------
	.section	.nv.compat,"",@"SHT_CUDA_COMPAT_INFO"
	.align	4
        /*0000*/ 	.byte	0x02, 0x02, 0x02, 0x00, 0x02, 0x05, 0x05, 0x00, 0x02, 0x03, 0x03, 0x00, 0x02, 0x06, 0x01, 0x00


//--------------------- .nv.callgraph             --------------------------
	.section	.nv.callgraph,"",@"SHT_CUDA_CALLGRAPH"
	.align	4
	.sectionentsize	8
	.align		4
        /*0000*/ 	.word	0x00000000
	.align		4
        /*0004*/ 	.word	0xffffffff
	.align		4
        /*0008*/ 	.word	0x00000000
	.align		4
        /*000c*/ 	.word	0xfffffffe
	.align		4
        /*0010*/ 	.word	0x00000000
	.align		4
        /*0014*/ 	.word	0xfffffffd
	.align		4
        /*0018*/ 	.word	0x00000000
	.align		4
        /*001c*/ 	.word	0xfffffffc


//--------------------- .text.gluon_tcgen05       --------------------------
	.section	.text.gluon_tcgen05,"ax",@progbits
	.align	128
        .global         gluon_tcgen05
        .type           gluon_tcgen05,@function
        .size           gluon_tcgen05,(.L_x_77 - gluon_tcgen05)
        .other          gluon_tcgen05,@"STO_CUDA_ENTRY STV_DEFAULT"
gluon_tcgen05:
.text.gluon_tcgen05:
[----:B------:R-:W1:Y:S01]  /*0000*/  LDC R1, c[0x0][0x37c] ;  /* 0x0000df00ff017b82 */ /* 0x000e620000000800 */
[----:B------:R-:W2:Y:S02]  /*0010*/  S2R R0, SR_TID.X ;  /* 0x0000000000007919 */ /* 0x000ea40000002100 */
[----:B--2---:R-:W-:-:S13]  /*0020*/  ISETP.GE.U32.AND P2, PT, R0, 0x20, PT ;  /* 0x000000200000780c */ /* 0x004fda0003f46070 */
[----:B------:R-:W-:Y:S05]  /*0030*/  @P2 BRA `(.L_x_0) ;  /* 0x0000000000b82947 */ /* 0x000fea0003800000 */
[----:B------:R-:W2:Y:S01]  /*0040*/  S2UR UR6, SR_CgaCtaId ;  /* 0x00000000000679c3 */ /* 0x000ea20000008800 */
[----:B------:R-:W-:Y:S01]  /*0050*/  NOP ;  /* 0x0000000000007918 */ /* 0x000fe20000000000 */
[----:B------:R-:W-:Y:S02]  /*0060*/  UMOV UR4, 0x40 ;  /* 0x0000004000047882 */ /* 0x000fe40000000000 */
[----:B--2---:R-:W-:-:S09]  /*0070*/  ULEA UR4, UR6, UR4, 0x18 ;  /* 0x0000000406047291 */ /* 0x004fd2000f8ec0ff */
[----:B------:R-:W2:Y:S01]  /*0080*/  LDS.U8 R2, [UR4] ;  /* 0x00000004ff027984 */ /* 0x000ea20008000000 */
[----:B------:R-:W-:Y:S02]  /*0090*/  UMOV UR4, 0x400 ;  /* 0x0000040000047882 */ /* 0x000fe40000000000 */
[----:B------:R-:W-:Y:S01]  /*00a0*/  ULEA UR4, UR6, UR4, 0x18 ;  /* 0x0000000406047291 */ /* 0x000fe2000f8ec0ff */
[----:B--2---:R-:W-:-:S13]  /*00b0*/  ISETP.NE.AND P0, PT, R2, RZ, PT ;  /* 0x000000ff0200720c */ /* 0x004fda0003f05270 */
[----:B------:R-:W-:Y:S05]  /*00c0*/  @P0 BRA `(.L_x_1) ;  /* 0x00000000007c0947 */ /* 0x000fea0003800000 */
[----:B------:R-:W-:-:S13]  /*00d0*/  ELECT P0, URZ, PT ;  /* 0x0000000000ff782f */ /* 0x000fda0003800000 */
[----:B------:R-:W-:Y:S05]  /*00e0*/  @!P0 BRA `(.L_x_2) ;  /* 0x0000000000848947 */ /* 0x000fea0003800000 */
[----:B------:R-:W-:Y:S01]  /*00f0*/  UMOV UR5, 0x2 ;  /* 0x0000000200057882 */ /* 0x000fe20000000000 */
[----:B------:R-:W-:Y:S02]  /*0100*/  IMAD.MOV.U32 R5, RZ, RZ, 0x1 ;  /* 0x00000001ff057424 */ /* 0x000fe400078e00ff */
[----:B------:R-:W-:Y:S02]  /*0110*/  IMAD.MOV.U32 R3, RZ, RZ, 0x3 ;  /* 0x00000003ff037424 */ /* 0x000fe400078e00ff */
[----:B------:R-:W-:Y:S04]  /*0120*/  DEPBAR.LE SB2, 0x36 ;  /* 0x0000ad800000791a */ /* 0x000fe80000000000 */
[----:B------:R-:W2:Y:S02]  /*0130*/  UTCATOMSWS.FIND_AND_SET.ALIGN UP0, UR5, UR5 ;  /* 0x00000005000575e3 */ /* 0x000ea40008000800 */
[----:B--2---:R-:W-:-:S04]  /*0140*/  PLOP3.LUT P0, PT, PT, PT, UP0, 0x80, 0x8 ;  /* 0x000000000008781c */ /* 0x004fc80003f0f008 */
[----:B------:R-:W-:-:S04]  /*0150*/  SEL R2, RZ, 0xffffffff, !P0 ;  /* 0xffffffffff027807 */ /* 0x000fc80004000000 */
[----:B------:R-:W-:Y:S01]  /*0160*/  ISETP.NE.AND P0, PT, R2, RZ, PT ;  /* 0x000000ff0200720c */ /* 0x000fe20003f05270 */
[----:B------:R-:W-:-:S12]  /*0170*/  IMAD.U32 R2, RZ, RZ, UR5 ;  /* 0x00000005ff027e24 */ /* 0x000fd8000f8e00ff */
[----:B------:R-:W-:Y:S05]  /*0180*/  @P0 BRA `(.L_x_3) ;  /* 0x0000000000240947 */ /* 0x000fea0003800000 */
.L_x_4:
[----:B------:R-:W-:Y:S05]  /*0190*/  NANOSLEEP 0x64 ;  /* 0x000000640000795d */ /* 0x000fea0003800000 */
[----:B------:R-:W-:-:S05]  /*01a0*/  UMOV UR5, 0x2 ;  /* 0x0000000200057882 */ /* 0x000fca0000000000 */
[----:B------:R-:W-:Y:S04]  /*01b0*/  DEPBAR.LE SB2, 0x36 ;  /* 0x0000ad800000791a */ /* 0x000fe80000000000 */
[----:B------:R-:W2:Y:S02]  /*01c0*/  UTCATOMSWS.FIND_AND_SET.ALIGN UP0, UR5, UR5 ;  /* 0x00000005000575e3 */ /* 0x000ea40008000800 */
[----:B--2---:R-:W-:-:S04]  /*01d0*/  PLOP3.LUT P0, PT, PT, PT, UP0, 0x80, 0x8 ;  /* 0x000000000008781c */ /* 0x004fc80003f0f008 */
[----:B------:R-:W-:-:S04]  /*01e0*/  SEL R2, RZ, 0xffffffff, !P0 ;  /* 0xffffffffff027807 */ /* 0x000fc80004000000 */
[----:B------:R-:W-:Y:S01]  /*01f0*/  ISETP.NE.AND P0, PT, R2, RZ, PT ;  /* 0x000000ff0200720c */ /* 0x000fe20003f05270 */
[----:B------:R-:W-:-:S12]  /*0200*/  IMAD.U32 R2, RZ, RZ, UR5 ;  /* 0x00000005ff027e24 */ /* 0x000fd8000f8e00ff */
[----:B------:R-:W-:Y:S05]  /*0210*/  @!P0 BRA `(.L_x_4) ;  /* 0xfffffffc00dc8947 */ /* 0x000fea000383ffff */
.L_x_3:
[C---:B------:R-:W-:Y:S01]  /*0220*/  VIADD R4, R2.reuse, 0x10 ;  /* 0x0000001002047836 */ /* 0x040fe20000000000 */
[----:B------:R-:W-:Y:S01]  /*0230*/  UMOV UR5, 0x50 ;  /* 0x0000005000057882 */ /* 0x000fe20000000000 */
[----:B------:R-:W-:Y:S01]  /*0240*/  SHF.L.U32 R3, R3, R2, RZ ;  /* 0x0000000203037219 */ /* 0x000fe200000006ff */
[----:B------:R-:W-:Y:S01]  /*0250*/  ULEA UR5, UR6, UR5, 0x18 ;  /* 0x0000000506057291 */ /* 0x000fe2000f8ec0ff */
[----:B------:R-:W-:Y:S01]  /*0260*/  IMAD.SHL.U32 R2, R2, 0x20, RZ ;  /* 0x0000002002027824 */ /* 0x000fe200078e00ff */
[----:B------:R-:W-:-:S04]  /*0270*/  SHF.L.U32 R4, R5, R4, RZ ;  /* 0x0000000405047219 */ /* 0x000fc800000006ff */
[----:B------:R-:W-:-:S05]  /*0280*/  LOP3.LUT R3, R4, R3, RZ, 0xfc, !PT ;  /* 0x0000000304037212 */ /* 0x000fca00078efcff */
[----:B------:R2:W-:Y:S04]  /*0290*/  ATOMS.OR RZ, [UR5], R3 ;  /* 0x00000003ffff798c */ /* 0x0005e8000b000005 */
[----:B------:R2:W-:Y:S01]  /*02a0*/  STS [UR4], R2 ;  /* 0x00000002ff007988 */ /* 0x0005e20008000804 */
[----:B------:R-:W-:Y:S05]  /*02b0*/  BRA `(.L_x_2) ;  /* 0x0000000000107947 */ /* 0x000fea0003800000 */
.L_x_1:
[----:B------:R-:W-:Y:S01]  /*02c0*/  IMAD.MOV.U32 R3, RZ, RZ, -0x1 ;  /* 0xffffffffff037424 */ /* 0x000fe200078e00ff */
[----:B------:R-:W-:-:S04]  /*02d0*/  MOV R2, 0x300 ;  /* 0x0000030000027802 */ /* 0x000fc80000000f00 */
[----:B------:R2:W-:Y:S03]  /*02e0*/  STS [UR4], R3 ;  /* 0x00000003ff007988 */ /* 0x0005e60008000804 */
[----:B-12---:R-:W-:Y:S05]  /*02f0*/  CALL.REL.NOINC `($__internal_1_$__cuda_sm10x_tcgen05_guardrail_trap_phase_invalid_during_alloc) ;  /* 0x0000002400247944 */ /* 0x006fea0003c00000 */
.L_x_2:
[----:B------:R-:W-:Y:S05]  /*0300*/  WARPSYNC.ALL ;  /* 0x0000000000007948 */ /* 0x000fea0003800000 */
[----:B------:R-:W-:Y:S01]  /*0310*/  NOP ;  /* 0x0000000000007918 */ /* 0x000fe20000000000 */
.L_x_0:
[----:B------:R-:W3:Y:S08]  /*0320*/  S2UR UR4, SR_CgaCtaId ;  /* 0x00000000000479c3 */ /* 0x000ef00000008800 */
[----:B------:R-:W-:Y:S01]  /*0330*/  BAR.SYNC.DEFER_BLOCKING 0x0 ;  /* 0x0000000000007b1d */ /* 0x000fe20000010000 */
[----:B------:R-:W-:-:S05]  /*0340*/  LOP3.LUT R20, R0, 0xff, RZ, 0xc0, !PT ;  /* 0x000000ff00147812 */ /* 0x000fca00078ec0ff */
[----:B------:R-:W-:Y:S02]  /*0350*/  UMOV UR8, 0x400 ;  /* 0x0000040000087882 */ /* 0x000fe40000000000 */
[----:B------:R-:W4:Y:S08]  /*0360*/  LDC R8, c[0x0][0x3a0] ;  /* 0x0000e800ff087b82 */ /* 0x000f300000000800 */
[----:B------:R-:W5:Y:S01]  /*0370*/  S2UR UR9, SR_CTAID.Y ;  /* 0x00000000000979c3 */ /* 0x000f620000002600 */
[----:B---3--:R-:W-:-:S09]  /*0380*/  ULEA UR8, UR4, UR8, 0x18 ;  /* 0x0000000804087291 */ /* 0x008fd2000f8ec0ff */
[----:B------:R-:W3:Y:S01]  /*0390*/  LDS R4, [UR8] ;  /* 0x00000008ff047984 */ /* 0x000ee20008000800 */
[----:B------:R-:W-:Y:S06]  /*03a0*/  BAR.SYNC.DEFER_BLOCKING 0x0 ;  /* 0x0000000000007b1d */ /* 0x000fec0000010000 */
[----:B------:R-:W-:Y:S05]  /*03b0*/  @P2 BRA `(.L_x_5) ;  /* 0x0000000000182947 */ /* 0x000fea0003800000 */
[----:B------:R-:W-:Y:S01]  /*03c0*/  ELECT P0, URZ, PT ;  /* 0x0000000000ff782f */ /* 0x000fe20003800000 */
[----:B--2---:R-:W-:Y:S01]  /*03d0*/  IMAD.MOV.U32 R2, RZ, RZ, 0x1 ;  /* 0x00000001ff027424 */ /* 0x004fe200078e00ff */
[----:B------:R-:W-:Y:S01]  /*03e0*/  UMOV UR5, 0x40 ;  /* 0x0000004000057882 */ /* 0x000fe20000000000 */
[----:B------:R-:W-:Y:S01]  /*03f0*/  UVIRTCOUNT.DEALLOC.SMPOOL 0x80 ;  /* 0x000000800000784c */ /* 0x000fe20000000000 */
[----:B------:R-:W-:-:S09]  /*0400*/  ULEA UR5, UR4, UR5, 0x18 ;  /* 0x0000000504057291 */ /* 0x000fd2000f8ec0ff */
[----:B------:R2:W-:Y:S03]  /*0410*/  @P0 STS.U8 [UR5], R2 ;  /* 0x00000002ff000988 */ /* 0x0005e60008000005 */
.L_x_5:
[----:B------:R-:W2:Y:S01]  /*0420*/  S2UR UR4, SR_CTAID.Z ;  /* 0x00000000000479c3 */ /* 0x000ea20000002700 */
[----:B------:R-:W5:Y:S01]  /*0430*/  LDCU UR5, c[0x0][0x370] ;  /* 0x00006e00ff0577ac */ /* 0x000f620008000800 */
[----:B------:R-:W-:Y:S01]  /*0440*/  ISETP.GE.U32.AND P0, PT, R20, 0x20, PT ;  /* 0x000000201400780c */ /* 0x000fe20003f06070 */
[----:B----4-:R-:W-:Y:S01]  /*0450*/  VIADD R5, R8, 0xffffffff ;  /* 0xffffffff08057836 */ /* 0x010fe20000000000 */
[C---:B------:R-:W-:Y:S01]  /*0460*/  ISETP.NE.U32.AND P3, PT, R20.reuse, RZ, PT ;  /* 0x000000ff1400720c */ /* 0x040fe20003f65070 */
[----:B------:R-:W2:Y:S02]  /*0470*/  LDCU UR6, c[0x0][0x374] ;  /* 0x00006e80ff0677ac */ /* 0x000ea40008000800 */
[----:B--2---:R-:W-:Y:S01]  /*0480*/  LEA R2, R20, UR8, 0x2 ;  /* 0x0000000814027c11 */ /* 0x004fe2000f8e10ff */
[----:B------:R-:W-:Y:S01]  /*0490*/  BSSY.RECONVERGENT B0, `(.L_x_6) ;  /* 0x0000015000007945 */ /* 0x000fe20003800200 */
[----:B------:R-:W5:Y:S01]  /*04a0*/  S2UR UR7, SR_CTAID.X ;  /* 0x00000000000779c3 */ /* 0x000f620000002500 */
[----:B------:R-:W2:Y:S01]  /*04b0*/  LDCU.64 UR20, c[0x0][0x3c0] ;  /* 0x00007800ff1477ac */ /* 0x000ea20008000a00 */
[----:B---3--:R-:W-:-:S04]  /*04c0*/  R2UR UR23, R4 ;  /* 0x00000000041772ca */ /* 0x008fc800000e0000 */
[----:B------:R3:W-:Y:S02]  /*04d0*/  @!P0 STS [R2], RZ ;  /* 0x000000ff02008388 */ /* 0x0007e40000000800 */
[----:B------:R-:W4:Y:S01]  /*04e0*/  LDC R3, c[0x0][0x398] ;  /* 0x0000e600ff037b82 */ /* 0x000f220000000800 */
[----:B------:R-:W-:Y:S01]  /*04f0*/  NOP ;  /* 0x0000000000007918 */ /* 0x000fe20000000000 */
[----:B------:R3:W-:Y:S01]  /*0500*/  @!P3 STS [UR8+0x20], R5 ;  /* 0x00002005ff00b988 */ /* 0x0007e20008000808 */
[----:B-----5:R-:W-:-:S04]  /*0510*/  UIMAD UR4, UR4, UR6, UR9 ;  /* 0x00000006040472a4 */ /* 0x020fc8000f8e0209 */
[----:B------:R-:W-:-:S04]  /*0520*/  UIMAD UR4, UR4, UR5, UR7 ;  /* 0x00000005040472a4 */ /* 0x000fc8000f8e0207 */
[----:B------:R-:W-:-:S04]  /*0530*/  UIMAD UR4, UR4, 0x180, URZ ;  /* 0x00000180040478a4 */ /* 0x000fc8000f8e02ff */
[----:B--2---:R-:W-:Y:S01]  /*0540*/  UIADD3 UR24, UP0, UPT, UR4, UR20, URZ ;  /* 0x0000001404187290 */ /* 0x004fe2000ff1e0ff */
[----:B----4-:R-:W-:-:S03]  /*0550*/  VIADD R3, R3, 0xffffffff ;  /* 0xffffffff03037836 */ /* 0x010fc60000000000 */
[----:B------:R-:W-:Y:S01]  /*0560*/  ULEA.HI.X.SX32 UR25, UR4, UR21, 0x1, UP0 ;  /* 0x0000001504197291 */ /* 0x000fe200080f0eff */
[----:B---3--:R-:W-:Y:S11]  /*0570*/  @P3 BRA `(.L_x_7) ;  /* 0x0000000000183947 */ /* 0x008ff60003800000 */
[----:B------:R-:W2:Y:S01]  /*0580*/  LDS R4, [UR8+0x8] ;  /* 0x00000808ff047984 */ /* 0x000ea20008000800 */
[----:B------:R-:W3:Y:S01]  /*0590*/  LDC.64 R10, c[0x0][0x380] ;  /* 0x0000e000ff0a7b82 */ /* 0x000ee20000000a00 */
[----:B------:R-:W-:Y:S02]  /*05a0*/  IMAD.MOV.U32 R7, RZ, RZ, 0x70 ;  /* 0x00000070ff077424 */ /* 0x000fe400078e00ff */
[----:B---3--:R3:W-:Y:S03]  /*05b0*/  STS.64 [UR8], R10 ;  /* 0x0000000aff007988 */ /* 0x0087e60008000a08 */
[----:B--2---:R-:W-:-:S05]  /*05c0*/  LOP3.LUT R4, R4, 0x10, R7, 0xd8, !PT ;  /* 0x0000001004047812 */ /* 0x004fca00078ed807 */
[----:B------:R3:W-:Y:S02]  /*05d0*/  STS [UR8+0x8], R4 ;  /* 0x00000804ff007988 */ /* 0x0007e40008000808 */
.L_x_7:
[----:B------:R-:W-:Y:S05]  /*05e0*/  BSYNC.RECONVERGENT B0 ;  /* 0x0000000000007941 */ /* 0x000fea0003800200 */
.L_x_6:
[----:B------:R-:W-:Y:S04]  /*05f0*/  BSSY.RECONVERGENT B0, `(.L_x_8) ;  /* 0x000000a000007945 */ /* 0x000fe80003800200 */
[----:B------:R-:W-:Y:S05]  /*0600*/  @P3 BRA `(.L_x_9) ;  /* 0x0000000000203947 */ /* 0x000fea0003800000 */
[----:B---3--:R-:W2:Y:S01]  /*0610*/  LDS R4, [UR8+0x34] ;  /* 0x00003408ff047984 */ /* 0x008ea20008000800 */
[----:B------:R-:W-:Y:S02]  /*0620*/  IMAD.MOV.U32 R7, RZ, RZ, 0x3f000000 ;  /* 0x3f000000ff077424 */ /* 0x000fe400078e00ff */
[----:B------:R-:W-:Y:S01]  /*0630*/  @!P3 IMAD.MOV.U32 R6, RZ, RZ, 0x3f ;  /* 0x0000003fff06b424 */ /* 0x000fe200078e00ff */
[----:B------:R-:W3:Y:S02]  /*0640*/  @!P3 LDS R9, [UR8+0x38] ;  /* 0x00003808ff09b984 */ /* 0x000ee40008000800 */
[----:B--2---:R-:W-:Y:S02]  /*0650*/  LOP3.LUT R4, R4, 0xff000000, R7, 0xb8, !PT ;  /* 0xff00000004047812 */ /* 0x004fe400078eb807 */
[----:B---3--:R-:W-:-:S03]  /*0660*/  @!P3 LOP3.LUT R6, R9, 0xff, R6, 0xb8, !PT ;  /* 0x000000ff0906b812 */ /* 0x008fc600078eb806 */
[----:B------:R2:W-:Y:S04]  /*0670*/  STS [UR8+0x34], R4 ;  /* 0x00003404ff007988 */ /* 0x0005e80008000808 */
[----:B------:R2:W-:Y:S02]  /*0680*/  @!P3 STS [UR8+0x38], R6 ;  /* 0x00003806ff00b988 */ /* 0x0005e40008000808 */
.L_x_9:
[----:B------:R-:W-:Y:S05]  /*0690*/  BSYNC.RECONVERGENT B0 ;  /* 0x0000000000007941 */ /* 0x000fea0003800200 */
.L_x_8:
[----:B------:R-:W-:Y:S04]  /*06a0*/  BSSY.RECONVERGENT B0, `(.L_x_10) ;  /* 0x000000a000007945 */ /* 0x000fe80003800200 */
[----:B------:R-:W-:Y:S05]  /*06b0*/  @P3 BRA `(.L_x_11) ;  /* 0x0000000000203947 */ /* 0x000fea0003800000 */
[----:B--23--:R-:W2:Y:S01]  /*06c0*/  LDS R4, [UR8+0x1c] ;  /* 0x00001c08ff047984 */ /* 0x00cea20008000800 */
[----:B------:R-:W3:Y:S03]  /*06d0*/  LDC.64 R10, c[0x0][0x3a8] ;  /* 0x0000ea00ff0a7b82 */ /* 0x000ee60000000a00 */
[----:B------:R4:W-:Y:S01]  /*06e0*/  STS [UR8+0x24], R3 ;  /* 0x00002403ff007988 */ /* 0x0009e20008000808 */
[--C-:B---3--:R-:W-:Y:S02]  /*06f0*/  SHF.R.U32.HI R7, RZ, 0x4, R11.reuse ;  /* 0x00000004ff077819 */ /* 0x108fe4000001160b */
[----:B------:R-:W-:-:S05]  /*0700*/  SHF.R.U64 R6, R10, 0x4, R11 ;  /* 0x000000040a067819 */ /* 0x000fca000000120b */
[----:B------:R4:W-:Y:S01]  /*0710*/  STS [UR8+0xc], R6 ;  /* 0x00000c06ff007988 */ /* 0x0009e20008000808 */
[----:B--2---:R-:W-:-:S05]  /*0720*/  LOP3.LUT R4, R4, 0xf, R7, 0xb8, !PT ;  /* 0x0000000f04047812 */ /* 0x004fca00078eb807 */
[----:B------:R4:W-:Y:S02]  /*0730*/  STS [UR8+0x1c], R4 ;  /* 0x00001c04ff007988 */ /* 0x0009e40008000808 */
.L_x_11:
[----:B------:R-:W-:Y:S05]  /*0740*/  BSYNC.RECONVERGENT B0 ;  /* 0x0000000000007941 */ /* 0x000fea0003800200 */
.L_x_10:
[----:B------:R-:W-:Y:S04]  /*0750*/  BSSY.RECONVERGENT B1, `(.L_x_12) ;  /* 0x000001d000017945 */ /* 0x000fe80003800200 */
[----:B------:R-:W-:Y:S04]  /*0760*/  BSSY.RELIABLE B0, `(.L_x_13) ;  /* 0x0000018000007945 */ /* 0x000fe80003800100 */
[----:B------:R-:W-:Y:S05]  /*0770*/  @P3 BRA `(.L_x_14) ;  /* 0x00000000001c3947 */ /* 0x000fea0003800000 */
[----:B--234-:R-:W2:Y:S02]  /*0780*/  LDS R4, [UR8+0x34] ;  /* 0x00003408ff047984 */ /* 0x01cea40008000800 */
[----:B--2---:R-:W-:-:S05]  /*0790*/  LOP3.LUT R4, R4, 0x7, RZ, 0xb8, !PT ;  /* 0x0000000704047812 */ /* 0x004fca00078eb8ff */
[----:B------:R2:W-:Y:S01]  /*07a0*/  STS [UR8+0x34], R4 ;  /* 0x00003404ff007988 */ /* 0x0005e20008000808 */
[----:B------:R-:W-:Y:S05]  /*07b0*/  @P3 BRA `(.L_x_15) ;  /* 0x00000000001c3947 */ /* 0x000fea0003800000 */
[----:B--2---:R-:W2:Y:S02]  /*07c0*/  LDS R4, [UR8+0x34] ;  /* 0x00003408ff047984 */ /* 0x004ea40008000800 */
[----:B--2---:R-:W-:-:S05]  /*07d0*/  LOP3.LUT R4, R4, 0x38, RZ, 0xb8, !PT ;  /* 0x0000003804047812 */ /* 0x004fca00078eb8ff */
[----:B------:R5:W-:Y:S02]  /*07e0*/  STS [UR8+0x34], R4 ;  /* 0x00003404ff007988 */ /* 0x000be40008000808 */
.L_x_14:
[----:B------:R-:W-:Y:S05]  /*07f0*/  @P3 BRA `(.L_x_16) ;  /* 0x00000000001c3947 */ /* 0x000fea0003800000 */
[----:B--2345:R-:W2:Y:S02]  /*0800*/  LDS R4, [UR8+0x8] ;  /* 0x00000808ff047984 */ /* 0x03cea40008000800 */
[----:B--2---:R-:W-:-:S05]  /*0810*/  LOP3.LUT R4, R4, 0x780, RZ, 0xb8, !PT ;  /* 0x0000078004047812 */ /* 0x004fca00078eb8ff */
[----:B------:R3:W-:Y:S02]  /*0820*/  STS [UR8+0x8], R4 ;  /* 0x00000804ff007988 */ /* 0x0007e40008000808 */
.L_x_15:
[----:B------:R-:W-:Y:S05]  /*0830*/  @P3 BRA `(.L_x_17) ;  /* 0x0000000000283947 */ /* 0x000fea0003800000 */
[----:B--23--:R-:W2:Y:S02]  /*0840*/  LDS R4, [UR8+0x8] ;  /* 0x00000808ff047984 */ /* 0x00cea40008000800 */
[----:B--2---:R-:W-:-:S05]  /*0850*/  LOP3.LUT R4, R4, 0x1800, RZ, 0xb8, !PT ;  /* 0x0000180004047812 */ /* 0x004fca00078eb8ff */
[----:B------:R2:W-:Y:S02]  /*0860*/  STS [UR8+0x8], R4 ;  /* 0x00000804ff007988 */ /* 0x0005e40008000808 */
.L_x_16:
[----:B------:R-:W-:Y:S05]  /*0870*/  @P3 BREAK.RELIABLE B0 ;  /* 0x0000000000003942 */ /* 0x000fea0003800100 */
[----:B------:R-:W-:Y:S05]  /*0880*/  @P3 BRA `(.L_x_18) ;  /* 0x0000000000243947 */ /* 0x000fea0003800000 */
[----:B------:R-:W2:Y:S02]  /*0890*/  LDS R7, [UR8+0x8] ;  /* 0x00000808ff077984 */ /* 0x000ea40008000800 */
[----:B--2345:R-:W-:-:S05]  /*08a0*/  IMAD.MOV.U32 R4, RZ, RZ, 0x6000 ;  /* 0x00006000ff047424 */ /* 0x03cfca00078e00ff */
[----:B------:R-:W-:-:S04]  /*08b0*/  LOP3.LUT R4, R7, 0x4000, R4, 0xd8, !PT ;  /* 0x0000400007047812 */ /* 0x000fc800078ed804 */
[----:B------:R-:W-:-:S05]  /*08c0*/  LOP3.LUT R4, R4, 0x400000, RZ, 0xb8, !PT ;  /* 0x0040000004047812 */ /* 0x000fca00078eb8ff */
[----:B------:R4:W-:Y:S02]  /*08d0*/  STS [UR8+0x8], R4 ;  /* 0x00000804ff007988 */ /* 0x0009e40008000808 */
.L_x_17:
[----:B------:R-:W-:Y:S05]  /*08e0*/  BSYNC.RELIABLE B0 ;  /* 0x0000000000007941 */ /* 0x000fea0003800100 */
.L_x_13:
[----:B--234-:R-:W2:Y:S02]  /*08f0*/  @!P3 LDS R4, [UR8+0x8] ;  /* 0x00000808ff04b984 */ /* 0x01cea40008000800 */
[----:B--2---:R-:W-:-:S05]  /*0900*/  @!P3 LOP3.LUT R4, R4, 0x8000, RZ, 0xb8, !PT ;  /* 0x000080000404b812 */ /* 0x004fca00078eb8ff */
[----:B------:R2:W-:Y:S02]  /*0910*/  @!P3 STS [UR8+0x8], R4 ;  /* 0x00000804ff00b988 */ /* 0x0005e40008000808 */
.L_x_18:
[----:B------:R-:W-:Y:S05]  /*0920*/  BSYNC.RECONVERGENT B1 ;  /* 0x0000000000017941 */ /* 0x000fea0003800200 */
.L_x_12:
[----:B------:R-:W-:Y:S05]  /*0930*/  WARPSYNC.ALL ;  /* 0x0000000000007948 */ /* 0x000fea0003800000 */
[----:B------:R-:W-:Y:S01]  /*0940*/  NOP ;  /* 0x0000000000007918 */ /* 0x000fe20000000000 */
[----:B--2345:R-:W2:Y:S02]  /*0950*/  LDC R4, c[0x0][0x39c] ;  /* 0x0000e700ff047b82 */ /* 0x03cea40000000800 */
[----:B--2---:R-:W-:Y:S01]  /*0960*/  VIADD R4, R4, 0xffffffff ;  /* 0xffffffff04047836 */ /* 0x004fe20000000000 */
[----:B------:R-:W-:Y:S06]  /*0970*/  @P0 BRA `(.L_x_19) ;  /* 0x0000000000300947 */ /* 0x000fec0003800000 */
[----:B------:R-:W2:Y:S01]  /*0980*/  S2R R6, SR_LANEID ;  /* 0x0000000000067919 */ /* 0x000ea20000000000 */
[----:B------:R-:W-:Y:S05]  /*0990*/  WARPSYNC.ALL ;  /* 0x0000000000007948 */ /* 0x000fea0003800000 */
[----:B------:R-:W-:Y:S01]  /*09a0*/  NOP ;  /* 0x0000000000007918 */ /* 0x000fe20000000000 */
[----:B--2---:R-:W-:-:S05]  /*09b0*/  IMAD.SHL.U32 R9, R6, 0x4, RZ ;  /* 0x0000000406097824 */ /* 0x004fca00078e00ff */
[----:B------:R-:W2:Y:S01]  /*09c0*/  LDS R11, [R9+UR8] ;  /* 0x00000008090b7984 */ /* 0x000ea20008000800 */
[----:B------:R-:W-:-:S05]  /*09d0*/  IADD3 R6, P1, PT, R9, UR24, RZ ;  /* 0x0000001809067c10 */ /* 0x000fca000ff3e0ff */
[----:B------:R-:W-:-:S05]  /*09e0*/  IMAD.X R7, RZ, RZ, UR25, P1 ;  /* 0x00000019ff077e24 */ /* 0x000fca00088e06ff */
[----:B--2---:R2:W3:Y:S01]  /*09f0*/  ATOMG.E.EXCH.STRONG.GPU PT, RZ, [R6], R11 ;  /* 0x0000000b06ff73a8 */ /* 0x0044e200041ee100 */
[----:B------:R-:W-:-:S04]  /*0a00*/  DEPBAR {5,4,3,2,1,0} ;  /* 0x0000003f0000791a */ /* 0x000fc80000000000 */
[----:B------:R-:W4:Y:S02]  /*0a10*/  CCTL.E.C.LDCU.IV.DEEP [UR24] ;  /* 0x0000000018007540 */ /* 0x000f240009c08000 */
[----:B----4-:R2:W-:Y:S01]  /*0a20*/  UTMACCTL.IV [UR24] ;  /* 0x00000000180079b9 */ /* 0x0105e20008000000 */
[----:B------:R-:W-:Y:S01]  /*0a30*/  NOP ;  /* 0x0000000000007918 */ /* 0x000fe20000000000 */
.L_x_19:
[----:B------:R-:W-:Y:S05]  /*0a40*/  @P0 BRA `(.L_x_20) ;  /* 0x00000000000c0947 */ /* 0x000fea0003800000 */
[----:B------:R0:W-:Y:S01]  /*0a50*/  UTMACMDFLUSH ;  /* 0x00000000000079b7 */ /* 0x0001e20000000000 */
[----:B------:R-:W-:Y:S05]  /*0a60*/  @P0 BRA `(.L_x_20) ;  /* 0x0000000000040947 */ /* 0x000fea0003800000 */
[----:B------:R-:W-:-:S04]  /*0a70*/  DEPBAR.LE SB0, 0x0 ;  /* 0x000080000000791a */ /* 0x000fc80000000000 */
.L_x_20:
[----:B------:R-:W-:Y:S05]  /*0a80*/  WARPSYNC.ALL ;  /* 0x0000000000007948 */ /* 0x000fea0003800000 */
[----:B------:R-:W-:Y:S01]  /*0a90*/  NOP ;  /* 0x0000000000007918 */ /* 0x000fe20000000000 */
[----:B---3--:R-:W-:Y:S06]  /*0aa0*/  BAR.SYNC.DEFER_BLOCKING 0x0 ;  /* 0x0000000000007b1d */ /* 0x008fec0000010000 */
[----:B------:R-:W-:Y:S02]  /*0ab0*/  BSSY.RECONVERGENT B1, `(.L_x_21) ;  /* 0x000000b000017945 */ /* 0x000fe40003800200 */
[----:B------:R-:W-:Y:S06]  /*0ac0*/  BAR.SYNC.DEFER_BLOCKING 0x0 ;  /* 0x0000000000007b1d */ /* 0x000fec0000010000 */
[----:B------:R3:W-:Y:S01]  /*0ad0*/  @!P0 STS [R2], RZ ;  /* 0x000000ff02008388 */ /* 0x0007e20000000800 */
[----:B------:R-:W-:Y:S01]  /*0ae0*/  NOP ;  /* 0x0000000000007918 */ /* 0x000fe20000000000 */
[----:B------:R-:W-:Y:S05]  /*0af0*/  @P3 BRA `(.L_x_22) ;  /* 0x0000000000183947 */ /* 0x000fea0003800000 */
[----:B--2---:R-:W2:Y:S01]  /*0b00*/  LDS R6, [UR8+0x8] ;  /* 0x00000808ff067984 */ /* 0x004ea20008000800 */
[----:B------:R-:W4:Y:S01]  /*0b10*/  LDC.64 R10, c[0x0][0x388] ;  /* 0x0000e200ff0a7b82 */ /* 0x000f220000000a00 */
[----:B------:R-:W-:Y:S02]  /*0b20*/  IMAD.MOV.U32 R7, RZ, RZ, 0x70 ;  /* 0x00000070ff077424 */ /* 0x000fe400078e00ff */
[----:B----4-:R4:W-:Y:S03]  /*0b30*/  STS.64 [UR8], R10 ;  /* 0x0000000aff007988 */ /* 0x0109e60008000a08 */
[----:B--2---:R-:W-:-:S05]  /*0b40*/  LOP3.LUT R6, R6, 0x10, R7, 0xd8, !PT ;  /* 0x0000001006067812 */ /* 0x004fca00078ed807 */
[----:B------:R4:W-:Y:S02]  /*0b50*/  STS [UR8+0x8], R6 ;  /* 0x00000806ff007988 */ /* 0x0009e40008000808 */
.L_x_22:
[----:B--2---:R-:W-:Y:S05]  /*0b60*/  BSYNC.RECONVERGENT B1 ;  /* 0x0000000000017941 */ /* 0x004fea0003800200 */
.L_x_21:
[----:B------:R-:W-:Y:S04]  /*0b70*/  BSSY.RECONVERGENT B1, `(.L_x_23) ;  /* 0x000000a000017945 */ /* 0x000fe80003800200 */
[----:B------:R-:W-:Y:S05]  /*0b80*/  @P3 BRA `(.L_x_24) ;  /* 0x0000000000203947 */ /* 0x000fea0003800000 */
[----:B----4-:R-:W2:Y:S01]  /*0b90*/  LDS R6, [UR8+0x34] ;  /* 0x00003408ff067984 */ /* 0x010ea20008000800 */
[----:B------:R-:W-:Y:S02]  /*0ba0*/  IMAD.MOV.U32 R9, RZ, RZ, 0x3f000000 ;  /* 0x3f000000ff097424 */ /* 0x000fe400078e00ff */
[----:B------:R-:W-:Y:S01]  /*0bb0*/  @!P3 IMAD.MOV.U32 R10, RZ, RZ, 0x3f ;  /* 0x0000003fff0ab424 */ /* 0x000fe200078e00ff */
[----:B------:R-:W4:Y:S02]  /*0bc0*/  @!P3 LDS R7, [UR8+0x38] ;  /* 0x00003808ff07b984 */ /* 0x000f240008000800 */
[----:B--2---:R-:W-:Y:S02]  /*0bd0*/  LOP3.LUT R6, R6, 0xff000000, R9, 0xb8, !PT ;  /* 0xff00000006067812 */ /* 0x004fe400078eb809 */
[----:B----4-:R-:W-:-:S03]  /*0be0*/  @!P3 LOP3.LUT R7, R7, 0xff, R10, 0xb8, !PT ;  /* 0x000000ff0707b812 */ /* 0x010fc600078eb80a */
[----:B------:R2:W-:Y:S04]  /*0bf0*/  STS [UR8+0x34], R6 ;  /* 0x00003406ff007988 */ /* 0x0005e80008000808 */
[----:B------:R2:W-:Y:S02]  /*0c00*/  @!P3 STS [UR8+0x38], R7 ;  /* 0x00003807ff00b988 */ /* 0x0005e40008000808 */
.L_x_24:
[----:B------:R-:W-:Y:S05]  /*0c10*/  BSYNC.RECONVERGENT B1 ;  /* 0x0000000000017941 */ /* 0x000fea0003800200 */
.L_x_23:
[----:B------:R-:W-:Y:S04]  /*0c20*/  BSSY.RECONVERGENT B1, `(.L_x_25) ;  /* 0x0000004000017945 */ /* 0x000fe80003800200 */
[----:B------:R-:W-:Y:S05]  /*0c30*/  @P3 BRA `(.L_x_26) ;  /* 0x0000000000083947 */ /* 0x000fea0003800000 */
[----:B------:R5:W-:Y:S04]  /*0c40*/  STS [UR8+0x24], R5 ;  /* 0x00002405ff007988 */ /* 0x000be80008000808 */
[----:B------:R5:W-:Y:S02]  /*0c50*/  STS [UR8+0x20], R4 ;  /* 0x00002004ff007988 */ /* 0x000be40008000808 */
.L_x_26:
[----:B------:R-:W-:Y:S05]  /*0c60*/  BSYNC.RECONVERGENT B1 ;  /* 0x0000000000017941 */ /* 0x000fea0003800200 */
.L_x_25:
[----:B------:R-:W-:Y:S04]  /*0c70*/  BSSY.RECONVERGENT B2, `(.L_x_27) ;  /* 0x0000025000027945 */ /* 0x000fe80003800200 */
[----:B------:R-:W-:Y:S04]  /*0c80*/  BSSY.RELIABLE B1, `(.L_x_28) ;  /* 0x0000020000017945 */ /* 0x000fe80003800100 */
[----:B------:R-:W-:Y:S05]  /*0c90*/  @P3 BRA `(.L_x_29) ;  /* 0x00000000002c3947 */ /* 0x000fea0003800000 */
[----:B-----5:R-:W5:Y:S01]  /*0ca0*/  LDS R5, [UR8+0x1c] ;  /* 0x00001c08ff057984 */ /* 0x020f620008000800 */
[----:B--2-4-:R-:W2:Y:S02]  /*0cb0*/  LDC.64 R6, c[0x0][0x3b0] ;  /* 0x0000ec00ff067b82 */ /* 0x014ea40000000a00 */
[--C-:B--2---:R-:W-:Y:S02]  /*0cc0*/  SHF.R.U32.HI R10, RZ, 0x4, R7.reuse ;  /* 0x00000004ff0a7819 */ /* 0x104fe40000011607 */
[----:B------:R-:W-:-:S05]  /*0cd0*/  SHF.R.U64 R6, R6, 0x4, R7 ;  /* 0x0000000406067819 */ /* 0x000fca0000001207 */
[----:B------:R2:W-:Y:S01]  /*0ce0*/  STS [UR8+0xc], R6 ;  /* 0x00000c06ff007988 */ /* 0x0005e20008000808 */
[----:B-----5:R-:W-:-:S05]  /*0cf0*/  LOP3.LUT R5, R5, 0xf, R10, 0xb8, !PT ;  /* 0x0000000f05057812 */ /* 0x020fca00078eb80a */
[----:B------:R2:W-:Y:S01]  /*0d00*/  STS [UR8+0x1c], R5 ;  /* 0x00001c05ff007988 */ /* 0x0005e20008000808 */
[----:B------:R-:W-:Y:S05]  /*0d10*/  @P3 BRA `(.L_x_30) ;  /* 0x00000000001c3947 */ /* 0x000fea0003800000 */
[----:B--2---:R-:W2:Y:S02]  /*0d20*/  LDS R5, [UR8+0x34] ;  /* 0x00003408ff057984 */ /* 0x004ea40008000800 */
[----:B--2---:R-:W-:-:S05]  /*0d30*/  LOP3.LUT R5, R5, 0x7, RZ, 0xb8, !PT ;  /* 0x0000000705057812 */ /* 0x004fca00078eb8ff */
[----:B------:R2:W-:Y:S02]  /*0d40*/  STS [UR8+0x34], R5 ;  /* 0x00003405ff007988 */ /* 0x0005e40008000808 */
.L_x_29:
[----:B------:R-:W-:Y:S05]  /*0d50*/  @P3 BRA `(.L_x_31) ;  /* 0x00000000001c3947 */ /* 0x000fea0003800000 */
[----:B--2--5:R-:W2:Y:S02]  /*0d60*/  LDS R5, [UR8+0x34] ;  /* 0x00003408ff057984 */ /* 0x024ea40008000800 */
[----:B--2---:R-:W-:-:S05]  /*0d70*/  LOP3.LUT R5, R5, 0x38, RZ, 0xb8, !PT ;  /* 0x0000003805057812 */ /* 0x004fca00078eb8ff */
[----:B------:R5:W-:Y:S02]  /*0d80*/  STS [UR8+0x34], R5 ;  /* 0x00003405ff007988 */ /* 0x000be40008000808 */
.L_x_30:
[----:B------:R-:W-:Y:S05]  /*0d90*/  @P3 BRA `(.L_x_32) ;  /* 0x00000000001c3947 */ /* 0x000fea0003800000 */
[----:B--2--5:R-:W2:Y:S02]  /*0da0*/  LDS R5, [UR8+0x8] ;  /* 0x00000808ff057984 */ /* 0x024ea40008000800 */
[----:B--2---:R-:W-:-:S05]  /*0db0*/  LOP3.LUT R5, R5, 0x780, RZ, 0xb8, !PT ;  /* 0x0000078005057812 */ /* 0x004fca00078eb8ff */
[----:B------:R2:W-:Y:S02]  /*0dc0*/  STS [UR8+0x8], R5 ;  /* 0x00000805ff007988 */ /* 0x0005e40008000808 */
.L_x_31:
[----:B------:R-:W-:Y:S05]  /*0dd0*/  @P3 BRA `(.L_x_33) ;  /* 0x0000000000283947 */ /* 0x000fea0003800000 */
[----:B--2--5:R-:W2:Y:S02]  /*0de0*/  LDS R5, [UR8+0x8] ;  /* 0x00000808ff057984 */ /* 0x024ea40008000800 */
[----:B--2---:R-:W-:-:S05]  /*0df0*/  LOP3.LUT R5, R5, 0x1800, RZ, 0xb8, !PT ;  /* 0x0000180005057812 */ /* 0x004fca00078eb8ff */
[----:B------:R2:W-:Y:S02]  /*0e00*/  STS [UR8+0x8], R5 ;  /* 0x00000805ff007988 */ /* 0x0005e40008000808 */
.L_x_32:
[----:B------:R-:W-:Y:S05]  /*0e10*/  @P3 BREAK.RELIABLE B1 ;  /* 0x0000000000013942 */ /* 0x000fea0003800100 */
[----:B------:R-:W-:Y:S05]  /*0e20*/  @P3 BRA `(.L_x_34) ;  /* 0x0000000000243947 */ /* 0x000fea0003800000 */
[----:B--2--5:R-:W2:Y:S01]  /*0e30*/  LDS R5, [UR8+0x8] ;  /* 0x00000808ff057984 */ /* 0x024ea20008000800 */
[----:B----4-:R-:W-:-:S05]  /*0e40*/  IMAD.MOV.U32 R6, RZ, RZ, 0x6000 ;  /* 0x00006000ff067424 */ /* 0x010fca00078e00ff */
[----:B--2---:R-:W-:-:S04]  /*0e50*/  LOP3.LUT R5, R5, 0x4000, R6, 0xd8, !PT ;  /* 0x0000400005057812 */ /* 0x004fc800078ed806 */
[----:B------:R-:W-:-:S05]  /*0e60*/  LOP3.LUT R5, R5, 0x400000, RZ, 0xb8, !PT ;  /* 0x0040000005057812 */ /* 0x000fca00078eb8ff */
[----:B------:R2:W-:Y:S02]  /*0e70*/  STS [UR8+0x8], R5 ;  /* 0x00000805ff007988 */ /* 0x0005e40008000808 */
.L_x_33:
[----:B------:R-:W-:Y:S05]  /*0e80*/  BSYNC.RELIABLE B1 ;  /* 0x0000000000017941 */ /* 0x000fea0003800100 */
.L_x_28:
[----:B--2--5:R-:W2:Y:S02]  /*0e90*/  @!P3 LDS R5, [UR8+0x8] ;  /* 0x00000808ff05b984 */ /* 0x024ea40008000800 */
[----:B--2---:R-:W-:-:S05]  /*0ea0*/  @!P3 LOP3.LUT R5, R5, 0x8000, RZ, 0xb8, !PT ;  /* 0x000080000505b812 */ /* 0x004fca00078eb8ff */
[----:B------:R2:W-:Y:S02]  /*0eb0*/  @!P3 STS [UR8+0x8], R5 ;  /* 0x00000805ff00b988 */ /* 0x0005e40008000808 */
.L_x_34:
[----:B------:R-:W-:Y:S05]  /*0ec0*/  BSYNC.RECONVERGENT B2 ;  /* 0x0000000000027941 */ /* 0x000fea0003800200 */
.L_x_27:
[----:B------:R-:W-:Y:S05]  /*0ed0*/  WARPSYNC.ALL ;  /* 0x0000000000007948 */ /* 0x000fea0003800000 */
[----:B------:R-:W-:Y:S01]  /*0ee0*/  NOP ;  /* 0x0000000000007918 */ /* 0x000fe20000000000 */
[----:B------:R-:W-:-:S04]  /*0ef0*/  UIADD3 UR5, UPT, UPT, UR4, 0x80, URZ ;  /* 0x0000008004057890 */ /* 0x000fc8000fffe0ff */
[----:B------:R-:W-:-:S04]  /*0f00*/  UIADD3 UR26, UP0, UPT, UR5, UR20, URZ ;  /* 0x00000014051a7290 */ /* 0x000fc8000ff1e0ff */
[----:B------:R-:W-:Y:S01]  /*0f10*/  ULEA.HI.X.SX32 UR27, UR5, UR21, 0x1, UP0 ;  /* 0x00000015051b7291 */ /* 0x000fe200080f0eff */
[----:B------:R-:W-:Y:S11]  /*0f20*/  @P0 BRA `(.L_x_35) ;  /* 0x0000000000300947 */ /* 0x000ff60003800000 */
[----:B--2--5:R-:W2:Y:S01]  /*0f30*/  S2R R5, SR_LANEID ;  /* 0x0000000000057919 */ /* 0x024ea20000000000 */
[----:B------:R-:W-:Y:S05]  /*0f40*/  WARPSYNC.ALL ;  /* 0x0000000000007948 */ /* 0x000fea0003800000 */
[----:B------:R-:W-:Y:S01]  /*0f50*/  NOP ;  /* 0x0000000000007918 */ /* 0x000fe20000000000 */
[----:B--2---:R-:W-:-:S05]  /*0f60*/  IMAD.SHL.U32 R9, R5, 0x4, RZ ;  /* 0x0000000405097824 */ /* 0x004fca00078e00ff */
[----:B------:R-:W2:Y:S01]  /*0f70*/  LDS R5, [R9+UR8] ;  /* 0x0000000809057984 */ /* 0x000ea20008000800 */
[----:B----4-:R-:W-:-:S05]  /*0f80*/  IADD3 R6, P1, PT, R9, UR26, RZ ;  /* 0x0000001a09067c10 */ /* 0x010fca000ff3e0ff */
[----:B------:R-:W-:-:S05]  /*0f90*/  IMAD.X R7, RZ, RZ, UR27, P1 ;  /* 0x0000001bff077e24 */ /* 0x000fca00088e06ff */
[----:B--2---:R2:W4:Y:S01]  /*0fa0*/  ATOMG.E.EXCH.STRONG.GPU PT, RZ, [R6], R5 ;  /* 0x0000000506ff73a8 */ /* 0x00452200041ee100 */
[----:B------:R-:W-:-:S04]  /*0fb0*/  DEPBAR {5,4,3,2,1,0} ;  /* 0x0000003f0000791a */ /* 0x000fc80000000000 */
[----:B------:R-:W5:Y:S02]  /*0fc0*/  CCTL.E.C.LDCU.IV.DEEP [UR26] ;  /* 0x000000001a007540 */ /* 0x000f640009c08000 */
[----:B-----5:R2:W-:Y:S01]  /*0fd0*/  UTMACCTL.IV [UR26] ;  /* 0x000000001a0079b9 */ /* 0x0205e20008000000 */
[----:B------:R-:W-:Y:S01]  /*0fe0*/  NOP ;  /* 0x0000000000007918 */ /* 0x000fe20000000000 */
.L_x_35:
[----:B------:R-:W-:Y:S05]  /*0ff0*/  @P0 BRA `(.L_x_36) ;  /* 0x00000000000c0947 */ /* 0x000fea0003800000 */
[----:B------:R0:W-:Y:S01]  /*1000*/  UTMACMDFLUSH ;  /* 0x00000000000079b7 */ /* 0x0001e20000000000 */
[----:B------:R-:W-:Y:S05]  /*1010*/  @P0 BRA `(.L_x_36) ;  /* 0x0000000000040947 */ /* 0x000fea0003800000 */
[----:B------:R-:W-:-:S04]  /*1020*/  DEPBAR.LE SB0, 0x0 ;  /* 0x000080000000791a */ /* 0x000fc80000000000 */
.L_x_36:
[----:B------:R-:W-:Y:S05]  /*1030*/  WARPSYNC.ALL ;  /* 0x0000000000007948 */ /* 0x000fea0003800000 */
[----:B------:R-:W-:Y:S01]  /*1040*/  NOP ;  /* 0x0000000000007918 */ /* 0x000fe20000000000 */
[----:B----4-:R-:W-:Y:S06]  /*1050*/  BAR.SYNC.DEFER_BLOCKING 0x0 ;  /* 0x0000000000007b1d */ /* 0x010fec0000010000 */
[----:B------:R-:W-:Y:S02]  /*1060*/  BSSY.RECONVERGENT B2, `(.L_x_37) ;  /* 0x000000b000027945 */ /* 0x000fe40003800200 */
[----:B------:R-:W-:Y:S06]  /*1070*/  BAR.SYNC.DEFER_BLOCKING 0x0 ;  /* 0x0000000000007b1d */ /* 0x000fec0000010000 */
[----:B------:R4:W-:Y:S01]  /*1080*/  @!P0 STS [R2], RZ ;  /* 0x000000ff02008388 */ /* 0x0009e20000000800 */
[----:B------:R-:W-:Y:S01]  /*1090*/  NOP ;  /* 0x0000000000007918 */ /* 0x000fe20000000000 */
[----:B------:R-:W-:Y:S05]  /*10a0*/  @P3 BRA `(.L_x_38) ;  /* 0x0000000000183947 */ /* 0x000fea0003800000 */
[----:B---34-:R-:W3:Y:S01]  /*10b0*/  LDS R2, [UR8+0x8] ;  /* 0x00000808ff027984 */ /* 0x018ee20008000800 */
[----:B--2---:R-:W2:Y:S01]  /*10c0*/  LDC.64 R6, c[0x0][0x390] ;  /* 0x0000e400ff067b82 */ /* 0x004ea20000000a00 */
[----:B-----5:R-:W-:Y:S02]  /*10d0*/  IMAD.MOV.U32 R5, RZ, RZ, 0x70 ;  /* 0x00000070ff057424 */ /* 0x020fe400078e00ff */
[----:B--2---:R2:W-:Y:S03]  /*10e0*/  STS.64 [UR8], R6 ;  /* 0x00000006ff007988 */ /* 0x0045e60008000a08 */
[----:B---3--:R-:W-:-:S05]  /*10f0*/  LOP3.LUT R2, R2, 0x10, R5, 0xd8, !PT ;  /* 0x0000001002027812 */ /* 0x008fca00078ed805 */
[----:B------:R2:W-:Y:S02]  /*1100*/  STS [UR8+0x8], R2 ;  /* 0x00000802ff007988 */ /* 0x0005e40008000808 */
.L_x_38:
[----:B--2---:R-:W-:Y:S05]  /*1110*/  BSYNC.RECONVERGENT B2 ;  /* 0x0000000000027941 */ /* 0x004fea0003800200 */
.L_x_37:
[----:B------:R-:W-:Y:S04]  /*1120*/  BSSY.RECONVERGENT B3, `(.L_x_39) ;  /* 0x0000033000037945 */ /* 0x000fe80003800200 */
[----:B------:R-:W-:Y:S04]  /*1130*/  BSSY.RELIABLE B2, `(.L_x_40) ;  /* 0x000002e000027945 */ /* 0x000fe80003800100 */
[----:B------:R-:W-:Y:S05]  /*1140*/  @P3 BRA `(.L_x_41) ;  /* 0x0000000000243947 */ /* 0x000fea0003800000 */
[----:B---34-:R-:W2:Y:S01]  /*1150*/  LDS R2, [UR8+0x34] ;  /* 0x00003408ff027984 */ /* 0x018ea20008000800 */
[----:B-----5:R-:W-:-:S05]  /*1160*/  IMAD.MOV.U32 R5, RZ, RZ, 0x3f000000 ;  /* 0x3f000000ff057424 */ /* 0x020fca00078e00ff */
[----:B--2---:R-:W-:-:S05]  /*1170*/  LOP3.LUT R2, R2, 0xff000000, R5, 0xb8, !PT ;  /* 0xff00000002027812 */ /* 0x004fca00078eb805 */
[----:B------:R2:W-:Y:S01]  /*1180*/  STS [UR8+0x34], R2 ;  /* 0x00003402ff007988 */ /* 0x0005e20008000808 */
[----:B------:R-:W-:Y:S05]  /*1190*/  @P3 BRA `(.L_x_42) ;  /* 0x0000000000183947 */ /* 0x000fea0003800000 */
[----:B--2---:R-:W2:Y:S01]  /*11a0*/  LDS R2, [UR8+0x38] ;  /* 0x00003808ff027984 */ /* 0x004ea20008000800 */
[----:B------:R-:W-:-:S05]  /*11b0*/  IMAD.MOV.U32 R5, RZ, RZ, 0x3f ;  /* 0x0000003fff057424 */ /* 0x000fca00078e00ff */
[----:B--2---:R-:W-:-:S05]  /*11c0*/  LOP3.LUT R2, R2, 0xff, R5, 0xb8, !PT ;  /* 0x000000ff02027812 */ /* 0x004fca00078eb805 */
[----:B------:R2:W-:Y:S02]  /*11d0*/  STS [UR8+0x38], R2 ;  /* 0x00003802ff007988 */ /* 0x0005e40008000808 */
.L_x_41:
[----:B------:R-:W-:Y:S05]  /*11e0*/  @P3 BRA `(.L_x_43) ;  /* 0x00000000000c3947 */ /* 0x000fea0003800000 */
[----:B------:R2:W-:Y:S02]  /*11f0*/  STS [UR8+0x20], R4 ;  /* 0x00002004ff007988 */ /* 0x0005e40008000808 */
.L_x_42:
[----:B------:R-:W-:Y:S05]  /*1200*/  @P3 BRA `(.L_x_44) ;  /* 0x0000000000243947 */ /* 0x000fea0003800000 */
[----:B------:R2:W-:Y:S02]  /*1210*/  STS [UR8+0x24], R3 ;  /* 0x00002403ff007988 */ /* 0x0005e40008000808 */
.L_x_43:
[----:B------:R-:W-:Y:S05]  /*1220*/  @P3 BRA `(.L_x_45) ;  /* 0x00000000002c3947 */ /* 0x000fea0003800000 */
[----:B--234-:R-:W2:Y:S01]  /*1230*/  LDS R2, [UR8+0x1c] ;  /* 0x00001c08ff027984 */ /* 0x01cea20008000800 */
[----:B------:R-:W3:Y:S02]  /*1240*/  LDC.64 R6, c[0x0][0x3b8] ;  /* 0x0000ee00ff067b82 */ /* 0x000ee40000000a00 */
[--C-:B---3-5:R-:W-:Y:S02]  /*1250*/  SHF.R.U32.HI R5, RZ, 0x4, R7.reuse ;  /* 0x00000004ff057819 */ /* 0x128fe40000011607 */
[----:B------:R-:W-:-:S05]  /*1260*/  SHF.R.U64 R3, R6, 0x4, R7 ;  /* 0x0000000406037819 */ /* 0x000fca0000001207 */
[----:B------:R3:W-:Y:S01]  /*1270*/  STS [UR8+0xc], R3 ;  /* 0x00000c03ff007988 */ /* 0x0007e20008000808 */
[----:B--2---:R-:W-:-:S05]  /*1280*/  LOP3.LUT R2, R2, 0xf, R5, 0xb8, !PT ;  /* 0x0000000f02027812 */ /* 0x004fca00078eb805 */
[----:B------:R3:W-:Y:S02]  /*1290*/  STS [UR8+0x1c], R2 ;  /* 0x00001c02ff007988 */ /* 0x0007e40008000808 */
.L_x_44:
[----:B------:R-:W-:Y:S05]  /*12a0*/  @P3 BRA `(.L_x_46) ;  /* 0x00000000001c3947 */ /* 0x000fea0003800000 */
[----:B--234-:R-:W2:Y:S02]  /*12b0*/  LDS R2, [UR8+0x34] ;  /* 0x00003408ff027984 */ /* 0x01cea40008000800 */
[----:B--2---:R-:W-:-:S05]  /*12c0*/  LOP3.LUT R2, R2, 0x7, RZ, 0xb8, !PT ;  /* 0x0000000702027812 */ /* 0x004fca00078eb8ff */
[----:B------:R2:W-:Y:S02]  /*12d0*/  STS [UR8+0x34], R2 ;  /* 0x00003402ff007988 */ /* 0x0005e40008000808 */
.L_x_45:
[----:B------:R-:W-:Y:S05]  /*12e0*/  @P3 BRA `(.L_x_47) ;  /* 0x00000000001c3947 */ /* 0x000fea0003800000 */
[----:B--234-:R-:W2:Y:S02]  /*12f0*/  LDS R2, [UR8+0x34] ;  /* 0x00003408ff027984 */ /* 0x01cea40008000800 */
[----:B--2---:R-:W-:-:S05]  /*1300*/  LOP3.LUT R2, R2, 0x38, RZ, 0xb8, !PT ;  /* 0x0000003802027812 */ /* 0x004fca00078eb8ff */
[----:B------:R2:W-:Y:S02]  /*1310*/  STS [UR8+0x34], R2 ;  /* 0x00003402ff007988 */ /* 0x0005e40008000808 */
.L_x_46:
[----:B------:R-:W-:Y:S05]  /*1320*/  @P3 BRA `(.L_x_48) ;  /* 0x00000000001c3947 */ /* 0x000fea0003800000 */
[----:B--234-:R-:W2:Y:S02]  /*1330*/  LDS R2, [UR8+0x8] ;  /* 0x00000808ff027984 */ /* 0x01cea40008000800 */
[----:B--2---:R-:W-:-:S05]  /*1340*/  LOP3.LUT R2, R2, 0x780, RZ, 0xb8, !PT ;  /* 0x0000078002027812 */ /* 0x004fca00078eb8ff */
[----:B------:R2:W-:Y:S02]  /*1350*/  STS [UR8+0x8], R2 ;  /* 0x00000802ff007988 */ /* 0x0005e40008000808 */
.L_x_47:
[----:B------:R-:W-:Y:S05]  /*1360*/  @P3 BRA `(.L_x_49) ;  /* 0x0000000000283947 */ /* 0x000fea0003800000 */
[----:B--234-:R-:W2:Y:S02]  /*1370*/  LDS R2, [UR8+0x8] ;  /* 0x00000808ff027984 */ /* 0x01cea40008000800 */
[----:B--2---:R-:W-:-:S05]  /*1380*/  LOP3.LUT R2, R2, 0x1800, RZ, 0xb8, !PT ;  /* 0x0000180002027812 */ /* 0x004fca00078eb8ff */
[----:B------:R2:W-:Y:S02]  /*1390*/  STS [UR8+0x8], R2 ;  /* 0x00000802ff007988 */ /* 0x0005e40008000808 */
.L_x_48:
[----:B------:R-:W-:Y:S05]  /*13a0*/  @P3 BREAK.RELIABLE B2 ;  /* 0x0000000000023942 */ /* 0x000fea0003800100 */
[----:B------:R-:W-:Y:S05]  /*13b0*/  @P3 BRA `(.L_x_50) ;  /* 0x0000000000243947 */ /* 0x000fea0003800000 */
[----:B--234-:R-:W2:Y:S01]  /*13c0*/  LDS R2, [UR8+0x8] ;  /* 0x00000808ff027984 */ /* 0x01cea20008000800 */
[----:B------:R-:W-:-:S05]  /*13d0*/  IMAD.MOV.U32 R3, RZ, RZ, 0x6000 ;  /* 0x00006000ff037424 */ /* 0x000fca00078e00ff */
[----:B--2---:R-:W-:-:S04]  /*13e0*/  LOP3.LUT R2, R2, 0x4000, R3, 0xd8, !PT ;  /* 0x0000400002027812 */ /* 0x004fc800078ed803 */
[----:B------:R-:W-:-:S05]  /*13f0*/  LOP3.LUT R2, R2, 0x400000, RZ, 0xb8, !PT ;  /* 0x0040000002027812 */ /* 0x000fca00078eb8ff */
[----:B------:R2:W-:Y:S02]  /*1400*/  STS [UR8+0x8], R2 ;  /* 0x00000802ff007988 */ /* 0x0005e40008000808 */
.L_x_49:
[----:B------:R-:W-:Y:S05]  /*1410*/  BSYNC.RELIABLE B2 ;  /* 0x0000000000027941 */ /* 0x000fea0003800100 */
.L_x_40:
[----:B--234-:R-:W2:Y:S02]  /*1420*/  @!P3 LDS R2, [UR8+0x8] ;  /* 0x00000808ff02b984 */ /* 0x01cea40008000800 */
[----:B--2---:R-:W-:-:S05]  /*1430*/  @!P3 LOP3.LUT R2, R2, 0x8000, RZ, 0xb8, !PT ;  /* 0x000080000202b812 */ /* 0x004fca00078eb8ff */
[----:B------:R2:W-:Y:S02]  /*1440*/  @!P3 STS [UR8+0x8], R2 ;  /* 0x00000802ff00b988 */ /* 0x0005e40008000808 */
.L_x_50:
[----:B------:R-:W-:Y:S05]  /*1450*/  BSYNC.RECONVERGENT B3 ;  /* 0x0000000000037941 */ /* 0x000fea0003800200 */
.L_x_39:
[----:B------:R-:W-:Y:S05]  /*1460*/  WARPSYNC.ALL ;  /* 0x0000000000007948 */ /* 0x000fea0003800000 */
[----:B------:R-:W-:Y:S01]  /*1470*/  NOP ;  /* 0x0000000000007918 */ /* 0x000fe20000000000 */
[----:B------:R-:W-:-:S04]  /*1480*/  UIADD3 UR4, UPT, UPT, UR4, 0x100, URZ ;  /* 0x0000010004047890 */ /* 0x000fc8000fffe0ff */
[----:B------:R-:W-:-:S04]  /*1490*/  UIADD3 UR20, UP0, UPT, UR4, UR20, URZ ;  /* 0x0000001404147290 */ /* 0x000fc8000ff1e0ff */
[----:B------:R-:W-:Y:S01]  /*14a0*/  ULEA.HI.X.SX32 UR21, UR4, UR21, 0x1, UP0 ;  /* 0x0000001504157291 */ /* 0x000fe200080f0eff */
[----:B------:R-:W-:Y:S11]  /*14b0*/  @P0 BRA `(.L_x_51) ;  /* 0x0000000000300947 */ /* 0x000ff60003800000 */
[----:B--234-:R-:W2:Y:S01]  /*14c0*/  S2R R2, SR_LANEID ;  /* 0x0000000000027919 */ /* 0x01cea20000000000 */
[----:B------:R-:W-:Y:S05]  /*14d0*/  WARPSYNC.ALL ;  /* 0x0000000000007948 */ /* 0x000fea0003800000 */
[----:B------:R-:W-:Y:S01]  /*14e0*/  NOP ;  /* 0x0000000000007918 */ /* 0x000fe20000000000 */
[----:B--2---:R-:W-:-:S05]  /*14f0*/  IMAD.SHL.U32 R4, R2, 0x4, RZ ;  /* 0x0000000402047824 */ /* 0x004fca00078e00ff */
[----:B-----5:R-:W2:Y:S01]  /*1500*/  LDS R5, [R4+UR8] ;  /* 0x0000000804057984 */ /* 0x020ea20008000800 */
[----:B------:R-:W-:-:S05]  /*1510*/  IADD3 R2, P1, PT, R4, UR20, RZ ;  /* 0x0000001404027c10 */ /* 0x000fca000ff3e0ff */
[----:B------:R-:W-:-:S05]  /*1520*/  IMAD.X R3, RZ, RZ, UR21, P1 ;  /* 0x00000015ff037e24 */ /* 0x000fca00088e06ff */
[----:B--2---:R2:W3:Y:S01]  /*1530*/  ATOMG.E.EXCH.STRONG.GPU PT, RZ, [R2], R5 ;  /* 0x0000000502ff73a8 */ /* 0x0044e200041ee100 */
[----:B------:R-:W-:-:S04]  /*1540*/  DEPBAR {5,4,3,2,1,0} ;  /* 0x0000003f0000791a */ /* 0x000fc80000000000 */
[----:B------:R-:W4:Y:S02]  /*1550*/  CCTL.E.C.LDCU.IV.DEEP [UR20] ;  /* 0x0000000014007540 */ /* 0x000f240009c08000 */
[----:B----4-:R2:W-:Y:S01]  /*1560*/  UTMACCTL.IV [UR20] ;  /* 0x00000000140079b9 */ /* 0x0105e20008000000 */
[----:B------:R-:W-:Y:S01]  /*1570*/  NOP ;  /* 0x0000000000007918 */ /* 0x000fe20000000000 */
.L_x_51:
[----:B------:R-:W-:Y:S05]  /*1580*/  @P0 BRA `(.L_x_52) ;  /* 0x00000000000c0947 */ /* 0x000fea0003800000 */
[----:B------:R0:W-:Y:S01]  /*1590*/  UTMACMDFLUSH ;  /* 0x00000000000079b7 */ /* 0x0001e20000000000 */
[----:B------:R-:W-:Y:S05]  /*15a0*/  @P0 BRA `(.L_x_52) ;  /* 0x0000000000040947 */ /* 0x000fea0003800000 */
[----:B------:R-:W-:-:S04]  /*15b0*/  DEPBAR.LE SB0, 0x0 ;  /* 0x000080000000791a */ /* 0x000fc80000000000 */
.L_x_52:
[----:B------:R-:W-:Y:S05]  /*15c0*/  WARPSYNC.ALL ;  /* 0x0000000000007948 */ /* 0x000fea0003800000 */
[----:B------:R-:W-:Y:S01]  /*15d0*/  NOP ;  /* 0x0000000000007918 */ /* 0x000fe20000000000 */
[----:B---3--:R-:W-:Y:S01]  /*15e0*/  BAR.SYNC.DEFER_BLOCKING 0x0 ;  /* 0x0000000000007b1d */ /* 0x008fe20000010000 */
[----:B--2-4-:R-:W-:Y:S01]  /*15f0*/  SHF.R.U32.HI R2, RZ, 0x5, R0 ;  /* 0x00000005ff027819 */ /* 0x014fe20000011600 */
[----:B------:R-:W-:Y:S01]  /*1600*/  UIADD3 UR15, UPT, UPT, UR8, 0x4010, URZ ;  /* 0x00004010080f7890 */ /* 0x000fe2000fffe0ff */
[----:B------:R-:W-:Y:S01]  /*1610*/  ISETP.GE.AND P0, PT, R8, 0x1, PT ;  /* 0x000000010800780c */ /* 0x000fe20003f06270 */
[----:B------:R-:W-:Y:S01]  /*1620*/  USHF.L.U32 UR19, UR7, 0x6, URZ ;  /* 0x0000000607137899 */ /* 0x000fe200080006ff */
[----:B------:R-:W-:Y:S01]  /*1630*/  R2UR UR22, R2 ;  /* 0x00000000021672ca */ /* 0x000fe200000e0000 */
[----:B------:R-:W-:Y:S01]  /*1640*/  VOTEU.ALL UP0, P3 ;  /* 0x0000000000ff7886 */ /* 0x000fe20001800000 */
[----:B------:R-:W-:Y:S01]  /*1650*/  UMOV UR4, 0x1 ;  /* 0x0000000100047882 */ /* 0x000fe20000000000 */
[----:B------:R-:W-:Y:S01]  /*1660*/  VOTEU.ALL UP1, P3 ;  /* 0x0000000000ff7886 */ /* 0x000fe20001820000 */
[----:B------:R-:W-:Y:S01]  /*1670*/  USHF.L.U32 UR14, UR9, 0x6, URZ ;  /* 0x00000006090e7899 */ /* 0x000fe200080006ff */
[----:B------:R-:W-:Y:S01]  /*1680*/  BSSY.RECONVERGENT B3, `(.L_x_53) ;  /* 0x0000018000037945 */ /* 0x000fe20003800200 */
[----:B------:R-:W-:-:S04]  /*1690*/  @!UP0 UIADD3 UR10, UPT, UPT, -UR4, 0x100000, URZ ;  /* 0x00100000040a8890 */ /* 0x000fc8000fffe1ff */
[----:B------:R-:W-:Y:S02]  /*16a0*/  @!UP0 USHF.L.U32 UR11, UR10, 0xb, URZ ;  /* 0x0000000b0a0b8899 */ /* 0x000fe400080006ff */
[----:B------:R-:W-:Y:S02]  /*16b0*/  @!UP0 USHF.L.U32 UR10, UR10, 0x1, URZ ;  /* 0x000000010a0a8899 */ /* 0x000fe400080006ff */
[----:B------:R-:W-:-:S04]  /*16c0*/  @!UP0 UIADD3 UR4, UPT, UPT, -UR4, 0x100000, URZ ;  /* 0x0010000004048890 */ /* 0x000fc8000fffe1ff */
[----:B------:R-:W-:Y:S02]  /*16d0*/  @!UP0 USHF.L.U32 UR5, UR4, 0xb, URZ ;  /* 0x0000000b04058899 */ /* 0x000fe400080006ff */
[----:B------:R-:W-:Y:S01]  /*16e0*/  @!UP0 USHF.L.U32 UR4, UR4, 0x1, URZ ;  /* 0x0000000104048899 */ /* 0x000fe200080006ff */
[----:B------:R-:W-:Y:S01]  /*16f0*/  VOTEU.ALL UP0, P3 ;  /* 0x0000000000ff7886 */ /* 0x000fe20001800000 */
[----:B------:R-:W2:Y:S04]  /*1700*/  FENCE.VIEW.ASYNC.S ;  /* 0x00000000000073c6 */ /* 0x000ea80000000000 */
[----:B--2---:R2:W3:Y:S06]  /*1710*/  @!UP0 SYNCS.EXCH.64 URZ, [UR8+0x4000], UR10 ;  /* 0x0040000a08ff85b2 */ /* 0x0044ec0008000100 */
[----:B------:R2:W3:Y:S02]  /*1720*/  @!UP1 SYNCS.EXCH.64 URZ, [UR8+0x4010], UR4 ;  /* 0x0040100408ff95b2 */ /* 0x0004e40008000100 */
[----:B---3--:R-:W-:Y:S06]  /*1730*/  BAR.SYNC.DEFER_BLOCKING 0x0 ;  /* 0x0000000000007b1d */ /* 0x008fec0000010000 */
[----:B------:R-:W-:Y:S05]  /*1740*/  @P3 BRA `(.L_x_54) ;  /* 0x00000000002c3947 */ /* 0x000fea0003800000 */
[----:B--2---:R-:W-:Y:S02]  /*1750*/  UMOV UR4, 0x1 ;  /* 0x0000000100047882 */ /* 0x004fe40000000000 */
[----:B------:R-:W-:-:S04]  /*1760*/  UIADD3 UR10, UPT, UPT, -UR4, 0x100000, URZ ;  /* 0x00100000040a7890 */ /* 0x000fc8000fffe1ff */
[----:B------:R-:W-:Y:S02]  /*1770*/  USHF.L.U32 UR11, UR10, 0xb, URZ ;  /* 0x0000000b0a0b7899 */ /* 0x000fe400080006ff */
[----:B------:R-:W-:Y:S02]  /*1780*/  USHF.L.U32 UR10, UR10, 0x1, URZ ;  /* 0x000000010a0a7899 */ /* 0x000fe400080006ff */
[----:B------:R-:W-:-:S04]  /*1790*/  UIADD3 UR4, UPT, UPT, -UR4, 0x100000, URZ ;  /* 0x0010000004047890 */ /* 0x000fc8000fffe1ff */
[----:B------:R-:W-:Y:S02]  /*17a0*/  USHF.L.U32 UR5, UR4, 0xb, URZ ;  /* 0x0000000b04057899 */ /* 0x000fe400080006ff */
[----:B------:R-:W-:Y:S01]  /*17b0*/  USHF.L.U32 UR4, UR4, 0x1, URZ ;  /* 0x0000000104047899 */ /* 0x000fe200080006ff */
[----:B------:R-:W2:Y:S03]  /*17c0*/  FENCE.VIEW.ASYNC.S ;  /* 0x00000000000073c6 */ /* 0x000ea60000000000 */
[----:B--2---:R3:W4:Y:S08]  /*17d0*/  SYNCS.EXCH.64 URZ, [UR8+0x4008], UR10 ;  /* 0x0040080a08ff75b2 */ /* 0x0047300008000100 */
[----:B------:R3:W2:Y:S02]  /*17e0*/  SYNCS.EXCH.64 URZ, [UR8+0x4018], UR4 ;  /* 0x0040180408ff75b2 */ /* 0x0006a40008000100 */
[----:B---3--:R-:W-:Y:S01]  /*17f0*/  NOP ;  /* 0x0000000000007918 */ /* 0x008fe20000000000 */
.L_x_54:
[----:B--2---:R-:W-:Y:S05]  /*1800*/  BSYNC.RECONVERGENT B3 ;  /* 0x0000000000037941 */ /* 0x004fea0003800200 */
.L_x_53:
[----:B------:R-:W-:Y:S05]  /*1810*/  @!P0 BRA `(.L_x_55) ;  /* 0x00000008001c8947 */ /* 0x000fea0003800000 */
[----:B----4-:R-:W-:Y:S01]  /*1820*/  BAR.SYNC.DEFER_BLOCKING 0x0 ;  /* 0x0000000000007b1d */ /* 0x010fe20000010000 */
[----:B------:R-:W-:Y:S01]  /*1830*/  @!P3 IMAD.MOV.U32 R2, RZ, RZ, 0x2000 ;  /* 0x00002000ff02b424 */ /* 0x000fe200078e00ff */
[----:B------:R-:W-:Y:S02]  /*1840*/  ELECT P1, URZ, PT ;  /* 0x0000000000ff782f */ /* 0x000fe40003820000 */
[----:B------:R-:W-:Y:S02]  /*1850*/  ELECT P0, URZ, PT ;  /* 0x0000000000ff782f */ /* 0x000fe40003800000 */
[C---:B------:R-:W-:Y:S01]  /*1860*/  ISETP.LT.U32.AND P1, PT, R20.reuse, 0x20, P1 ;  /* 0x000000201400780c */ /* 0x040fe20000f21070 */
[----:B------:R-:W-:Y:S01]  /*1870*/  UMOV UR11, UR19 ;  /* 0x00000013000b7c82 */ /* 0x000fe20008000000 */
[----:B------:R-:W-:Y:S01]  /*1880*/  ISETP.LT.U32.AND P0, PT, R20, 0x20, P0 ;  /* 0x000000201400780c */ /* 0x000fe20000701070 */
[----:B------:R-:W-:Y:S01]  /*1890*/  UIADD3 UR4, UPT, UPT, UR8, 0x2000, URZ ;  /* 0x0000200008047890 */ /* 0x000fe2000fffe0ff */
[----:B------:R-:W-:-:S09]  /*18a0*/  UMOV UR6, UR14 ;  /* 0x0000000e00067c82 */ /* 0x000fd20008000000 */
[----:B------:R-:W-:Y:S01]  /*18b0*/  VOTEU.ANY UP0, P1 ;  /* 0x0000000000ff7886 */ /* 0x000fe20000800100 */
[----:B------:R-:W-:Y:S01]  /*18c0*/  VOTEU.ANY UP2, P1 ;  /* 0x0000000000ff7886 */ /* 0x000fe20000840100 */
[----:B------:R-:W-:Y:S01]  /*18d0*/  VOTEU.ANY UP1, P0 ;  /* 0x0000000000ff7886 */ /* 0x000fe20000020100 */
[----:B------:R-:W-:Y:S01]  /*18e0*/  VOTEU.ANY UP3, P0 ;  /* 0x0000000000ff7886 */ /* 0x000fe20000060100 */
[----:B------:R2:W-:Y:S01]  /*18f0*/  @!P3 SYNCS.ARRIVE.TRANS64 RZ, [UR8+0x4000], R2 ;  /* 0x00400002ffffb9a7 */ /* 0x0005e20008000008 */
[----:B------:R3:W-:Y:S06]  /*1900*/  MEMBAR.ALL.CTA ;  /* 0x0000000000007992 */ /* 0x0007ec0000008000 */
[----:B---3--:R-:W3:Y:S01]  /*1910*/  FENCE.VIEW.ASYNC.S ;  /* 0x00000000000073c6 */ /* 0x008ee20000000000 */
[----:B------:R-:W-:Y:S01]  /*1920*/  @UP0 UIADD3 UR9, UPT, UPT, UR8, 0x4000, URZ ;  /* 0x0000400008090890 */ /* 0x000fe2000fffe0ff */
[----:B------:R-:W-:Y:S01]  /*1930*/  @UP0 UMOV UR10, URZ ;  /* 0x000000ff000a0c82 */ /* 0x000fe20008000000 */
[----:B------:R-:W-:Y:S01]  /*1940*/  @UP1 UIADD3 UR5, UPT, UPT, UR8, 0x4000, URZ ;  /* 0x0000400008051890 */ /* 0x000fe2000fffe0ff */
[----:B------:R-:W-:Y:S01]  /*1950*/  @UP1 UMOV UR7, URZ ;  /* 0x000000ff00071c82 */ /* 0x000fe20008000000 */
[----:B------:R-:W-:Y:S01]  /*1960*/  UISETP.NE.U32.AND UP0, UPT, UR22, URZ, UPT ;  /* 0x000000ff1600728c */ /* 0x000fe2000bf05070 */
[----:B---3--:R-:W-:Y:S06]  /*1970*/  BAR.SYNC.DEFER_BLOCKING 0x0 ;  /* 0x0000000000007b1d */ /* 0x008fec0000010000 */
[----:B------:R2:W-:Y:S02]  /*1980*/  @UP2 UTMALDG.2D [UR8], [UR24] ;  /* 0x00000008180025b4 */ /* 0x0005e40008008000 */
[----:B------:R-:W-:Y:S06]  /*1990*/  BAR.SYNC.DEFER_BLOCKING 0x0 ;  /* 0x0000000000007b1d */ /* 0x000fec0000010000 */
[----:B------:R2:W-:Y:S02]  /*19a0*/  @UP3 UTMALDG.2D [UR4], [UR26] ;  /* 0x000000041a0035b4 */ /* 0x0005e40008008000 */
[----:B------:R-:W-:Y:S06]  /*19b0*/  BAR.SYNC.DEFER_BLOCKING 0x0 ;  /* 0x0000000000007b1d */ /* 0x000fec0000010000 */
[----:B------:R-:W3:Y:S02]  /*19c0*/  SYNCS.PHASECHK.TRANS64.TRYWAIT P0, [UR8+0x4000], RZ ;  /* 0x004000ffff0075a7 */ /* 0x000ee40008001108 */
[----:B--23--:R-:W-:Y:S05]  /*19d0*/  @!P0 BRA `(.L_x_56) ;  /* 0x0000000c00308947 */ /* 0x00cfea0003800000 */
.L_x_70:
[----:B------:R-:W-:Y:S05]  /*19e0*/  BRA.U UP0, `(.L_x_57) ;  /* 0x0000000100547547 */ /* 0x000fea000b800000 */
[----:B------:R-:W-:Y:S02]  /*19f0*/  USHF.R.U32.HI UR5, URZ, 0x4, UR8 ;  /* 0x00000004ff057899 */ /* 0x000fe40008011608 */
[----:B------:R-:W-:Y:S02]  /*1a00*/  USHF.R.U32.HI UR6, URZ, 0x4, UR4 ;  /* 0x00000004ff067899 */ /* 0x000fe40008011604 */
[----:B------:R-:W-:Y:S02]  /*1a10*/  USGXT.U32 UR4, UR5, 0xe ;  /* 0x0000000e0504789a */ /* 0x000fe40008000000 */
[----:B------:R-:W-:Y:S01]  /*1a20*/  USGXT.U32 UR6, UR6, 0xe ;  /* 0x0000000e0606789a */ /* 0x000fe20008000000 */
[----:B------:R-:W-:Y:S01]  /*1a30*/  UMOV UR10, 0xfffffffe ;  /* 0xfffffffe000a7882 */ /* 0x000fe20000000000 */
[----:B------:R-:W-:Y:S01]  /*1a40*/  UMOV UR11, 0x7fffbfdf ;  /* 0x7fffbfdf000b7882 */ /* 0x000fe20000000000 */
[----:B------:R-:W-:Y:S01]  /*1a50*/  UMOV UR12, 0xffffff80 ;  /* 0xffffff80000c7882 */ /* 0x000fe20000000000 */
[----:B------:R-:W-:Y:S01]  /*1a60*/  UMOV UR13, 0x7fffbfdf ;  /* 0x7fffbfdf000d7882 */ /* 0x000fe20000000000 */
[----:B------:R-:W-:Y:S01]  /*1a70*/  UMOV UR5, URZ ;  /* 0x000000ff00057c82 */ /* 0x000fe20008000000 */
[----:B------:R-:W-:Y:S01]  /*1a80*/  UMOV UR7, URZ ;  /* 0x000000ff00077c82 */ /* 0x000fe20008000000 */
[----:B------:R-:W-:-:S02]  /*1a90*/  UIADD3.64 UR10, UPT, UPT, UR4, -UR10, URZ ;  /* 0x8000000a040a7297 */ /* 0x000fc4000fffe0ff */
[----:B------:R-:W-:Y:S01]  /*1aa0*/  UIADD3.64 UR12, UPT, UPT, UR6, -UR12, URZ ;  /* 0x8000000c060c7297 */ /* 0x000fe2000fffe0ff */
[----:B------:R-:W-:Y:S01]  /*1ab0*/  UMOV UR16, 0x0 ;  /* 0x0000000000107882 */ /* 0x000fe20000000000 */
[----:B------:R-:W-:Y:S01]  /*1ac0*/  UMOV UR17, 0x4110010 ;  /* 0x0411001000117882 */ /* 0x000fe20000000000 */
[----:B------:R-:W-:Y:S01]  /*1ad0*/  UMOV UR5, 0x80004020 ;  /* 0x8000402000057882 */ /* 0x000fe20000000000 */
[----:B------:R-:W-:Y:S01]  /*1ae0*/  UMOV UR7, 0x80004020 ;  /* 0x8000402000077882 */ /* 0x000fe20000000000 */
[----:B------:R-:W-:Y:S01]  /*1af0*/  UMOV UR28, 0x0 ;  /* 0x00000000001c7882 */ /* 0x000fe20000000000 */
[----:B------:R-:W-:Y:S01]  /*1b00*/  UMOV UR29, 0x4110010 ;  /* 0x04110010001d7882 */ /* 0x000fe20000000000 */
[----:B------:R2:W-:Y:S02]  /*1b10*/  UTCQMMA gdesc[UR4], gdesc[UR6], tmem[UR23], tmem[UR16], idesc[UR17], !UPT ;  /* 0x00ff1006040075ea */ /* 0x0005e4000f800317 */
[----:B------:R2:W-:Y:S01]  /*1b20*/  UTCQMMA gdesc[UR10], gdesc[UR12], tmem[UR23], tmem[UR28], idesc[UR29], UPT ;  /* 0x00ff1c0c0a0075ea */ /* 0x0005e2000b800317 */
[----:B------:R-:W-:-:S02]  /*1b30*/  NOP ;  /* 0x0000000000007918 */ /* 0x000fc40000000000 */
.L_x_57:
[----:B------:R-:W-:Y:S01]  /*1b40*/  ELECT P0, URZ, PT ;  /* 0x0000000000ff782f */ /* 0x000fe20003800000 */
[----:B--2---:R-:W-:Y:S01]  /*1b50*/  UMOV UR4, UR15 ;  /* 0x0000000f00047c82 */ /* 0x004fe20008000000 */
[----:B------:R-:W-:Y:S02]  /*1b60*/  UMOV UR5, URZ ;  /* 0x000000ff00057c82 */ /* 0x000fe40008000000 */
[----:B------:R-:W-:-:S13]  /*1b70*/  ISETP.LT.U32.AND P0, PT, R20, 0x20, P0 ;  /* 0x000000201400780c */ /* 0x000fda0000701070 */
[----:B------:R-:W-:Y:S01]  /*1b80*/  VOTEU.ANY UP0, P0 ;  /* 0x0000000000ff7886 */ /* 0x000fe20000000100 */
[----:B------:R-:W-:Y:S01]  /*1b90*/  VOTEU.ANY UP1, P0 ;  /* 0x0000000000ff7886 */ /* 0x000fe20000020100 */
[----:B------:R-:W-:-:S03]  /*1ba0*/  ISETP.GE.U32.AND P0, PT, R8, 0x41, PT ;  /* 0x000000410800780c */ /* 0x000fc60003f06070 */
[----:B------:R-:W-:Y:S02]  /*1bb0*/  @UP0 UMOV UR4, UR4 ;  /* 0x0000000400040c82 */ /* 0x000fe40008000000 */
[----:B------:R2:W-:Y:S01]  /*1bc0*/  @UP1 UTCBAR [UR4], URZ ;  /* 0x000000ff040013e9 */ /* 0x0005e200080000ff */
[----:B------:R-:W-:Y:S06]  /*1bd0*/  BAR.SYNC.DEFER_BLOCKING 0x0 ;  /* 0x0000000000007b1d */ /* 0x000fec0000010000 */
[----:B------:R-:W3:Y:S02]  /*1be0*/  SYNCS.PHASECHK.TRANS64.TRYWAIT P1, [UR8+0x4010], RZ ;  /* 0x004010ffff0075a7 */ /* 0x000ee40008021108 */
[----:B--23--:R-:W-:Y:S05]  /*1bf0*/  @!P1 BRA `(.L_x_58) ;  /* 0x0000000800b49947 */ /* 0x00cfea0003800000 */
.L_x_71:
[----:B------:R-:W-:Y:S01]  /*1c00*/  UMOV UR4, URZ ;  /* 0x000000ff00047c82 */ /* 0x000fe20008000000 */
[----:B------:R-:W-:Y:S05]  /*1c10*/  @!P0 BRA `(.L_x_55) ;  /* 0x00000004001c8947 */ /* 0x000fea0003800000 */
[----:B------:R-:W2:Y:S01]  /*1c20*/  LDCU UR29, c[0x0][0x3a0] ;  /* 0x00007400ff1d77ac */ /* 0x000ea20008000800 */
[----:B------:R-:W-:Y:S01]  /*1c30*/  UMOV UR9, 0x1 ;  /* 0x0000000100097882 */ /* 0x000fe20000000000 */
[----:B------:R-:W-:-:S05]  /*1c40*/  UMOV UR18, 0x40 ;  /* 0x0000004000127882 */ /* 0x000fca0000000000 */
.L_x_62:
[----:B------:R-:W-:Y:S01]  /*1c50*/  BAR.SYNC.DEFER_BLOCKING 0x0 ;  /* 0x0000000000007b1d */ /* 0x000fe20000010000 */
[----:B------:R-:W-:Y:S01]  /*1c60*/  ULEA UR28, UR9, UR8, 0x3 ;  /* 0x00000008091c7291 */ /* 0x000fe2000f8e18ff */
[----:B------:R-:W-:Y:S01]  /*1c70*/  @!P3 IMAD.MOV.U32 R2, RZ, RZ, 0x2000 ;  /* 0x00002000ff02b424 */ /* 0x000fe200078e00ff */
[----:B------:R-:W-:Y:S01]  /*1c80*/  ELECT P1, URZ, PT ;  /* 0x0000000000ff782f */ /* 0x000fe20003820000 */
[----:B------:R-:W-:-:S03]  /*1c90*/  ULEA UR16, UR9, UR8, 0xc ;  /* 0x0000000809107291 */ /* 0x000fc6000f8e60ff */
[----:B------:R-:W-:Y:S02]  /*1ca0*/  ISETP.LT.U32.AND P1, PT, R20, 0x20, P1 ;  /* 0x000000201400780c */ /* 0x000fe40000f21070 */
[----:B------:R-:W-:Y:S01]  /*1cb0*/  ELECT P0, URZ, PT ;  /* 0x0000000000ff782f */ /* 0x000fe20003800000 */
[----:B------:R-:W-:-:S03]  /*1cc0*/  UIADD3 UR12, UPT, UPT, UR16, 0x2000, URZ ;  /* 0x00002000100c7890 */ /* 0x000fc6000fffe0ff */
[----:B------:R-:W-:Y:S01]  /*1cd0*/  ISETP.LT.U32.AND P0, PT, R20, 0x20, P0 ;  /* 0x000000201400780c */ /* 0x000fe20000701070 */
[----:B------:R-:W-:Y:S01]  /*1ce0*/  UMOV UR15, UR18 ;  /* 0x00000012000f7c82 */ /* 0x000fe20008000000 */
[----:B------:R-:W-:-:S05]  /*1cf0*/  USHF.L.U32 UR5, UR4, 0x1f, URZ ;  /* 0x0000001f04057899 */ /* 0x000fca00080006ff */
[----:B------:R-:W-:Y:S01]  /*1d00*/  VOTEU.ANY UP0, P1 ;  /* 0x0000000000ff7886 */ /* 0x000fe20000800100 */
[----:B------:R3:W-:Y:S01]  /*1d10*/  @!P3 SYNCS.ARRIVE.TRANS64 RZ, [UR28+0x4000], R2 ;  /* 0x00400002ffffb9a7 */ /* 0x0007e2000800001c */
[----:B------:R4:W-:Y:S06]  /*1d20*/  MEMBAR.ALL.CTA ;  /* 0x0000000000007992 */ /* 0x0009ec0000008000 */
[----:B----4-:R-:W4:Y:S01]  /*1d30*/  FENCE.VIEW.ASYNC.S ;  /* 0x00000000000073c6 */ /* 0x010f220000000000 */
[----:B------:R-:W-:Y:S01]  /*1d40*/  @UP0 UIADD3 UR17, UPT, UPT, UR28, 0x4000, URZ ;  /* 0x000040001c110890 */ /* 0x000fe2000fffe0ff */
[----:B----4-:R-:W-:Y:S01]  /*1d50*/  VOTEU.ANY UP0, P1 ;  /* 0x0000000000ff7886 */ /* 0x010fe20000800100 */
[----:B------:R-:W-:Y:S01]  /*1d60*/  VOTEU.ANY UP1, P0 ;  /* 0x0000000000ff7886 */ /* 0x000fe20000020100 */
[----:B---3--:R-:W-:-:S04]  /*1d70*/  IMAD.U32 R2, RZ, RZ, UR5 ;  /* 0x00000005ff027e24 */ /* 0x008fc8000f8e00ff */
[----:B------:R-:W-:Y:S01]  /*1d80*/  @UP1 UIADD3 UR13, UPT, UPT, UR28, 0x4000, URZ ;  /* 0x000040001c0d1890 */ /* 0x000fe2000fffe0ff */
[----:B------:R-:W-:Y:S01]  /*1d90*/  VOTEU.ANY UP1, P0 ;  /* 0x0000000000ff7886 */ /* 0x000fe20000020100 */
[----:B------:R-:W-:Y:S06]  /*1da0*/  BAR.SYNC.DEFER_BLOCKING 0x0 ;  /* 0x0000000000007b1d */ /* 0x000fec0000010000 */
[----:B------:R3:W-:Y:S01]  /*1db0*/  @UP0 UTMALDG.2D [UR16], [UR24] ;  /* 0x00000010180005b4 */ /* 0x0007e20008008000 */
[----:B------:R-:W-:Y:S01]  /*1dc0*/  UISETP.NE.U32.AND UP0, UPT, UR22, URZ, UPT ;  /* 0x000000ff1600728c */ /* 0x000fe2000bf05070 */
[----:B------:R-:W-:Y:S06]  /*1dd0*/  BAR.SYNC.DEFER_BLOCKING 0x0 ;  /* 0x0000000000007b1d */ /* 0x000fec0000010000 */
[----:B------:R3:W-:Y:S02]  /*1de0*/  @UP1 UTMALDG.2D [UR12], [UR26] ;  /* 0x0000000c1a0015b4 */ /* 0x0007e40008008000 */
[----:B------:R-:W-:Y:S06]  /*1df0*/  BAR.SYNC.DEFER_BLOCKING 0x0 ;  /* 0x0000000000007b1d */ /* 0x000fec0000010000 */
[----:B------:R-:W4:Y:S02]  /*1e00*/  SYNCS.PHASECHK.TRANS64.TRYWAIT P0, [UR28+0x4000], R2 ;  /* 0x00400002ff0075a7 */ /* 0x000f24000800111c */
[----:B---34-:R-:W-:Y:S05]  /*1e10*/  @!P0 BRA `(.L_x_59) ;  /* 0x0000000800388947 */ /* 0x018fea0003800000 */
.L_x_72:
[----:B------:R-:W-:Y:S05]  /*1e20*/  BRA.U UP0, `(.L_x_60) ;  /* 0x00000001004c7547 */ /* 0x000fea000b800000 */
[----:B------:R-:W-:Y:S02]  /*1e30*/  USHF.R.U32.HI UR10, URZ, 0x4, UR16 ;  /* 0x00000004ff0a7899 */ /* 0x000fe40008011610 */
[----:B------:R-:W-:Y:S02]  /*1e40*/  USHF.R.U32.HI UR12, URZ, 0x4, UR12 ;  /* 0x00000004ff0c7899 */ /* 0x000fe4000801160c */
[----:B------:R-:W-:Y:S02]  /*1e50*/  USGXT.U32 UR10, UR10, 0xe ;  /* 0x0000000e0a0a789a */ /* 0x000fe40008000000 */
[----:B------:R-:W-:Y:S02]  /*1e60*/  USGXT.U32 UR12, UR12, 0xe ;  /* 0x0000000e0c0c789a */ /* 0x000fe40008000000 */
[----:B------:R-:W-:Y:S02]  /*1e70*/  UIADD3 UR16, UP0, UPT, UR10, 0x2, URZ ;  /* 0x000000020a107890 */ /* 0x000fe4000ff1e0ff */
[----:B------:R-:W-:Y:S01]  /*1e80*/  UIADD3 UR30, UP1, UPT, UR12, 0x80, URZ ;  /* 0x000000800c1e7890 */ /* 0x000fe2000ff3e0ff */
[----:B------:R-:W-:Y:S01]  /*1e90*/  UMOV UR5, URZ ;  /* 0x000000ff00057c82 */ /* 0x000fe20008000000 */
[----:B------:R-:W-:Y:S01]  /*1ea0*/  UMOV UR6, URZ ;  /* 0x000000ff00067c82 */ /* 0x000fe20008000000 */
[----:B------:R-:W-:-:S02]  /*1eb0*/  UIADD3.X UR17, UPT, UPT, UR5, -0x7fffbfe0, URZ, UP0, !UPT ;  /* 0x8000402005117890 */ /* 0x000fc400087fe4ff */
[----:B------:R-:W-:Y:S01]  /*1ec0*/  UIADD3.X UR31, UPT, UPT, UR6, -0x7fffbfe0, URZ, UP1, !UPT ;  /* 0x80004020061f7890 */ /* 0x000fe20008ffe4ff */
[----:B------:R-:W-:Y:S01]  /*1ed0*/  UMOV UR32, 0x0 ;  /* 0x0000000000207882 */ /* 0x000fe20000000000 */
[----:B------:R-:W-:Y:S01]  /*1ee0*/  UMOV UR33, 0x4110010 ;  /* 0x0411001000217882 */ /* 0x000fe20000000000 */
[----:B------:R-:W-:Y:S01]  /*1ef0*/  UMOV UR11, 0x80004020 ;  /* 0x80004020000b7882 */ /* 0x000fe20000000000 */
[----:B------:R-:W-:Y:S01]  /*1f00*/  UMOV UR13, 0x80004020 ;  /* 0x80004020000d7882 */ /* 0x000fe20000000000 */
[----:B------:R-:W-:Y:S01]  /*1f10*/  UMOV UR6, 0x0 ;  /* 0x0000000000067882 */ /* 0x000fe20000000000 */
[----:B------:R-:W-:Y:S01]  /*1f20*/  UMOV UR7, 0x4110010 ;  /* 0x0411001000077882 */ /* 0x000fe20000000000 */
[----:B------:R3:W-:Y:S02]  /*1f30*/  UTCQMMA gdesc[UR10], gdesc[UR12], tmem[UR23], tmem[UR32], idesc[UR33], UPT ;  /* 0x00ff200c0a0075ea */ /* 0x0007e4000b800317 */
[----:B------:R3:W-:Y:S01]  /*1f40*/  UTCQMMA gdesc[UR16], gdesc[UR30], tmem[UR23], tmem[UR6], idesc[UR7], UPT ;  /* 0x00ff061e100075ea */ /* 0x0007e2000b800317 */
[----:B------:R-:W-:-:S02]  /*1f50*/  NOP ;  /* 0x0000000000007918 */ /* 0x000fc40000000000 */
.L_x_60:
[----:B------:R-:W-:Y:S01]  /*1f60*/  ELECT P0, URZ, PT ;  /* 0x0000000000ff782f */ /* 0x000fe20003800000 */
[----:B---3--:R-:W-:-:S03]  /*1f70*/  UIADD3 UR6, UPT, UPT, UR28, 0x4010, URZ ;  /* 0x000040101c067890 */ /* 0x008fc6000fffe0ff */
[----:B------:R-:W-:Y:S01]  /*1f80*/  ISETP.LT.U32.AND P0, PT, R20, 0x20, P0 ;  /* 0x000000201400780c */ /* 0x000fe20000701070 */
[----:B------:R-:W-:-:S12]  /*1f90*/  UMOV UR7, URZ ;  /* 0x000000ff00077c82 */ /* 0x000fd80008000000 */
[----:B------:R-:W-:Y:S01]  /*1fa0*/  VOTEU.ANY UP0, P0 ;  /* 0x0000000000ff7886 */ /* 0x000fe20000000100 */
[----:B------:R-:W-:-:S04]  /*1fb0*/  VOTEU.ANY UP1, P0 ;  /* 0x0000000000ff7886 */ /* 0x000fc80000020100 */
[----:B------:R-:W-:Y:S02]  /*1fc0*/  @UP0 UMOV UR6, UR6 ;  /* 0x0000000600060c82 */ /* 0x000fe40008000000 */
[----:B------:R3:W-:Y:S01]  /*1fd0*/  @UP1 UTCBAR [UR6], URZ ;  /* 0x000000ff060013e9 */ /* 0x0007e200080000ff */
[----:B------:R-:W-:Y:S06]  /*1fe0*/  BAR.SYNC.DEFER_BLOCKING 0x0 ;  /* 0x0000000000007b1d */ /* 0x000fec0000010000 */
[----:B------:R-:W4:Y:S02]  /*1ff0*/  SYNCS.PHASECHK.TRANS64.TRYWAIT P0, [UR28+0x4010], R2 ;  /* 0x00401002ff0075a7 */ /* 0x000f24000800111c */
[----:B---34-:R-:W-:Y:S05]  /*2000*/  @!P0 BRA `(.L_x_61) ;  /* 0x0000000400c88947 */ /* 0x018fea0003800000 */
.L_x_73:
[----:B------:R-:W-:Y:S02]  /*2010*/  UIADD3 UR9, UPT, UPT, UR9, 0x1, URZ ;  /* 0x0000000109097890 */ /* 0x000fe4000fffe0ff */
[----:B------:R-:W-:Y:S02]  /*2020*/  UIADD3 UR18, UPT, UPT, UR18, 0x40, URZ ;  /* 0x0000004012127890 */ /* 0x000fe4000fffe0ff */
[----:B------:R-:W-:-:S04]  /*2030*/  UISETP.NE.U32.AND UP0, UPT, UR9, 0x2, UPT ;  /* 0x000000020900788c */ /* 0x000fc8000bf05070 */
[----:B------:R-:W-:Y:S02]  /*2040*/  USEL UR5, URZ, 0x1, UP0 ;  /* 0x00000001ff057887 */ /* 0x000fe40008000000 */
[----:B------:R-:W-:Y:S02]  /*2050*/  USEL UR9, UR9, URZ, UP0 ;  /* 0x000000ff09097287 */ /* 0x000fe40008000000 */
[----:B--2---:R-:W-:Y:S02]  /*2060*/  UISETP.GE.AND UP0, UPT, UR18, UR29, UPT ;  /* 0x0000001d1200728c */ /* 0x004fe4000bf06270 */
[----:B------:R-:W-:-:S07]  /*2070*/  ULOP3.LUT UR4, UR4, UR5, URZ, 0x3c, !UPT ;  /* 0x0000000504047292 */ /* 0x000fce000f8e3cff */
[----:B------:R-:W-:Y:S05]  /*2080*/  BRA.U !UP0, `(.L_x_62) ;  /* 0xfffffff908f07547 */ /* 0x000fea000b83ffff */
.L_x_55:
[----:B----4-:R-:W-:Y:S06]  /*2090*/  BAR.SYNC.DEFER_BLOCKING 0x0 ;  /* 0x0000000000007b1d */ /* 0x010fec0000010000 */
[----:B------:R-:W-:Y:S04]  /*20a0*/  BSSY.RECONVERGENT B3, `(.L_x_63) ;  /* 0x0000004000037945 */ /* 0x000fe80003800200 */
[----:B------:R-:W-:Y:S05]  /*20b0*/  @P3 BRA `(.L_x_64) ;  /* 0x0000000000083947 */ /* 0x000fea0003800000 */
[----:B------:R-:W2:Y:S02]  /*20c0*/  SYNCS.CCTL.IV [UR8+0x4000] ;  /* 0x00400000ff0079b1 */ /* 0x000ea40008000008 */
[----:B--2---:R-:W2:Y:S02]  /*20d0*/  SYNCS.CCTL.IV [UR8+0x4010] ;  /* 0x00401000ff0079b1 */ /* 0x004ea40008000008 */
.L_x_64:
[----:B------:R-:W-:Y:S05]  /*20e0*/  BSYNC.RECONVERGENT B3 ;  /* 0x0000000000037941 */ /* 0x000fea0003800200 */
.L_x_63:
[----:B--2---:R-:W-:Y:S06]  /*20f0*/  BAR.SYNC.DEFER_BLOCKING 0x0 ;  /* 0x0000000000007b1d */ /* 0x004fec0000010000 */
[----:B------:R-:W-:Y:S04]  /*2100*/  BSSY.RECONVERGENT B3, `(.L_x_65) ;  /* 0x0000004000037945 */ /* 0x000fe80003800200 */
[----:B------:R-:W-:Y:S05]  /*2110*/  @P3 BRA `(.L_x_66) ;  /* 0x0000000000083947 */ /* 0x000fea0003800000 */
[----:B------:R-:W2:Y:S02]  /*2120*/  SYNCS.CCTL.IV [UR8+0x4008] ;  /* 0x00400800ff0079b1 */ /* 0x000ea40008000008 */
[----:B--2---:R-:W2:Y:S02]  /*2130*/  SYNCS.CCTL.IV [UR8+0x4018] ;  /* 0x00401800ff0079b1 */ /* 0x004ea40008000008 */
.L_x_66:
[----:B------:R-:W-:Y:S05]  /*2140*/  BSYNC.RECONVERGENT B3 ;  /* 0x0000000000037941 */ /* 0x000fea0003800200 */
.L_x_65:
[----:B------:R-:W-:Y:S01]  /*2150*/  USHF.L.U32 UR4, UR22, 0x15, URZ ;  /* 0x0000001516047899 */ /* 0x000fe200080006ff */
[----:B------:R-:W-:Y:S01]  /*2160*/  SHF.R.U32.HI R21, RZ, 0x2, R0 ;  /* 0x00000002ff157819 */ /* 0x000fe20000011600 */
[----:B------:R-:W-:Y:S01]  /*2170*/  USHF.L.U32 UR22, UR22, 0x3, URZ ;  /* 0x0000000316167899 */ /* 0x000fe200080006ff */
[C---:B------:R-:W-:Y:S01]  /*2180*/  IMAD.SHL.U32 R2, R0.reuse, 0x20, RZ ;  /* 0x0000002000027824 */ /* 0x040fe200078e00ff */
[----:B------:R-:W-:Y:S01]  /*2190*/  ULOP3.LUT UR4, UR4, 0x600000, URZ, 0xc0, !UPT ;  /* 0x0060000004047892 */ /* 0x000fe2000f8ec0ff */
[----:B------:R-:W-:Y:S01]  /*21a0*/  LOP3.LUT R21, R21, 0x20, RZ, 0xc0, !PT ;  /* 0x0000002015157812 */ /* 0x000fe200078ec0ff */
[----:B------:R-:W-:Y:S01]  /*21b0*/  ULOP3.LUT UR22, UR22, 0x20, URZ, 0xc0, !UPT ;  /* 0x0000002016167892 */ /* 0x000fe2000f8ec0ff */
[----:B------:R-:W-:Y:S01]  /*21c0*/  IMAD.SHL.U32 R3, R0, 0x8, RZ ;  /* 0x0000000800037824 */ /* 0x000fe200078e00ff */
[----:B------:R-:W-:Y:S02]  /*21d0*/  LOP3.LUT R2, R2, 0xc00, RZ, 0xc0, !PT ;  /* 0x00000c0002027812 */ /* 0x000fe400078ec0ff */
[----:B------:R-:W-:-:S02]  /*21e0*/  ELECT P0, URZ, PT ;  /* 0x0000000000ff782f */ /* 0x000fc40003800000 */
[----:B------:R-:W-:Y:S01]  /*21f0*/  LOP3.LUT R21, R21, 0x10, R0, 0xf8, !PT ;  /* 0x0000001015157812 */ /* 0x000fe200078ef800 */
[----:B------:R-:W-:Y:S01]  /*2200*/  UIADD3 UR4, UPT, UPT, UR22, UR4, UR23 ;  /* 0x0000000416047290 */ /* 0x000fe2000fffe017 */
[----:B------:R-:W-:Y:S01]  /*2210*/  IMAD.SHL.U32 R0, R0, 0x40, RZ ;  /* 0x0000004000007824 */ /* 0x000fe200078e00ff */
[----:B------:R-:W-:Y:S01]  /*2220*/  LOP3.LUT R2, R2, 0x30, R3, 0xf8, !PT ;  /* 0x0000003002027812 */ /* 0x000fe200078ef803 */
[----:B------:R-:W-:Y:S01]  /*2230*/  UMOV UR9, UR14 ;  /* 0x0000000e00097c82 */ /* 0x000fe20008000000 */
[----:B------:R-:W-:Y:S01]  /*2240*/  ISETP.LT.U32.AND P0, PT, R20, 0x20, P0 ;  /* 0x000000201400780c */ /* 0x000fe20000701070 */
[----:B------:R-:W-:Y:S01]  /*2250*/  UMOV UR10, UR19 ;  /* 0x00000013000a7c82 */ /* 0x000fe20008000000 */
[----:B------:R-:W-:Y:S02]  /*2260*/  LOP3.LUT R21, R2, R21, RZ, 0x3c, !PT ;  /* 0x0000001502157212 */ /* 0x000fe400078e3cff */
[----:B------:R-:W-:Y:S01]  /*2270*/  LOP3.LUT R0, R0, 0x3c0, RZ, 0xc0, !PT ;  /* 0x000003c000007812 */ /* 0x000fe200078ec0ff */
[----:B-----5:R-:W-:Y:S01]  /*2280*/  LDTM.16dp32bit_t0_t15.x16 R4, tmem[UR4] ;  /* 0x00000004000479ee */ /* 0x020fe20008a00000 */
[----:B------:R-:W3:Y:S01]  /*2290*/  LDTM.16dp32bit_t16_t31.x16 R4, tmem[UR4+0x10] ;  /* 0x00001004000479ee */ /* 0x000ee20008a20000 */
[----:B------:R-:W-:Y:S01]  /*22a0*/  NOP ;  /* 0x0000000000007918 */ /* 0x000fe20000000000 */
[----:B------:R-:W-:-:S05]  /*22b0*/  IADD3 R0, PT, PT, R21, UR8, R0 ;  /* 0x0000000815007c10 */ /* 0x000fca000fffe000 */
[----:B---3--:R-:W-:Y:S01]  /*22c0*/  VOTEU.ANY UP1, P0 ;  /* 0x0000000000ff7886 */ /* 0x008fe20000020100 */
[----:B------:R-:W-:Y:S01]  /*22d0*/  VOTEU.ANY UP0, P0 ;  /* 0x0000000000ff7886 */ /* 0x000fe20000000100 */
[----:B------:R-:W-:Y:S02]  /*22e0*/  F2FP.SATFINITE.E4M3.F32.PACK_AB_MERGE_C R6, R7, R6, RZ ;  /* 0x000000060706723e */ /* 0x000fe400048070ff */
[----:B------:R-:W-:Y:S02]  /*22f0*/  F2FP.SATFINITE.E4M3.F32.PACK_AB_MERGE_C R10, R11, R10, RZ ;  /* 0x0000000a0b0a723e */ /* 0x000fe400048070ff */
[----:B------:R-:W-:Y:S02]  /*2300*/  F2FP.SATFINITE.E4M3.F32.PACK_AB_MERGE_C R14, R15, R14, RZ ;  /* 0x0000000e0f0e723e */ /* 0x000fe400048070ff */
[----:B------:R-:W-:Y:S02]  /*2310*/  F2FP.SATFINITE.E4M3.F32.PACK_AB_MERGE_C R18, R19, R18, RZ ;  /* 0x000000121312723e */ /* 0x000fe400048070ff */
[----:B------:R-:W-:-:S02]  /*2320*/  F2FP.SATFINITE.E4M3.F32.PACK_AB_MERGE_C R4, R5, R4, R6 ;  /* 0x000000040504723e */ /* 0x000fc40004807006 */
[----:B------:R-:W-:Y:S02]  /*2330*/  F2FP.SATFINITE.E4M3.F32.PACK_AB_MERGE_C R5, R9, R8, R10 ;  /* 0x000000080905723e */ /* 0x000fe4000480700a */
[----:B------:R-:W-:Y:S02]  /*2340*/  F2FP.SATFINITE.E4M3.F32.PACK_AB_MERGE_C R6, R13, R12, R14 ;  /* 0x0000000c0d06723e */ /* 0x000fe4000480700e */
[----:B------:R-:W-:-:S05]  /*2350*/  F2FP.SATFINITE.E4M3.F32.PACK_AB_MERGE_C R7, R17, R16, R18 ;  /* 0x000000101107723e */ /* 0x000fca0004807012 */
[----:B--2---:R2:W-:Y:S01]  /*2360*/  STS.128 [R0], R4 ;  /* 0x0000000400007388 */ /* 0x0045e20000000c00 */
[----:B------:R3:W-:Y:S06]  /*2370*/  MEMBAR.ALL.CTA ;  /* 0x0000000000007992 */ /* 0x0007ec0000008000 */
[----:B---3--:R-:W3:Y:S02]  /*2380*/  FENCE.VIEW.ASYNC.S ;  /* 0x00000000000073c6 */ /* 0x008ee40000000000 */
[----:B---3--:R-:W-:Y:S06]  /*2390*/  BAR.SYNC.DEFER_BLOCKING 0x0 ;  /* 0x0000000000007b1d */ /* 0x008fec0000010000 */
[----:B------:R2:W-:Y:S01]  /*23a0*/  @UP1 UTMASTG.2D [UR8], [UR20] ;  /* 0x00000008140013b5 */ /* 0x0005e20008008000 */
[----:B------:R0:W-:Y:S01]  /*23b0*/  UTMACMDFLUSH ;  /* 0x00000000000079b7 */ /* 0x0001e20000000000 */
[----:B------:R-:W-:-:S04]  /*23c0*/  DEPBAR.LE SB0, 0x0 ;  /* 0x000080000000791a */ /* 0x000fc80000000000 */
[----:B------:R-:W-:Y:S08]  /*23d0*/  BAR.SYNC.DEFER_BLOCKING 0x0 ;  /* 0x0000000000007b1d */ /* 0x000ff00000010000 */
[----:B------:R-:W-:Y:S06]  /*23e0*/  BAR.SYNC.DEFER_BLOCKING 0x0 ;  /* 0x0000000000007b1d */ /* 0x000fec0000010000 */
[----:B--2---:R-:W-:Y:S05]  /*23f0*/  @P2 BRA `(.L_x_67) ;  /* 0x0000000000a02947 */ /* 0x004fea0003800000 */
[----:B------:R-:W2:Y:S01]  /*2400*/  S2UR UR5, SR_CgaCtaId ;  /* 0x00000000000579c3 */ /* 0x000ea20000008800 */
[----:B------:R-:W-:Y:S01]  /*2410*/  NOP ;  /* 0x0000000000007918 */ /* 0x000fe20000000000 */
[----:B------:R-:W-:Y:S01]  /*2420*/  UMOV UR4, 0x50 ;  /* 0x0000005000047882 */ /* 0x000fe20000000000 */
[----:B------:R-:W-:Y:S02]  /*2430*/  IMAD.U32 R0, RZ, RZ, UR23 ;  /* 0x00000017ff007e24 */ /* 0x000fe4000f8e00ff */
[----:B------:R-:W-:Y:S02]  /*2440*/  IMAD.MOV.U32 R3, RZ, RZ, 0x3 ;  /* 0x00000003ff037424 */ /* 0x000fe400078e00ff */
[----:B------:R-:W-:Y:S01]  /*2450*/  IMAD.MOV.U32 R7, RZ, RZ, 0x1 ;  /* 0x00000001ff077424 */ /* 0x000fe200078e00ff */
[----:B------:R-:W-:-:S04]  /*2460*/  LOP3.LUT R0, R0, 0xffff, RZ, 0xc0, !PT ;  /* 0x0000ffff00007812 */ /* 0x000fc800078ec0ff */
[----:B------:R-:W-:-:S05]  /*2470*/  SHF.R.U32.HI R0, RZ, 0x5, R0 ;  /* 0x00000005ff007819 */ /* 0x000fca0000011600 */
[----:B------:R-:W-:Y:S01]  /*2480*/  VIADD R2, R0, 0x10 ;  /* 0x0000001000027836 */ /* 0x000fe20000000000 */
[----:B------:R-:W-:Y:S01]  /*2490*/  SHF.L.U32 R0, R3, R0, RZ ;  /* 0x0000000003007219 */ /* 0x000fe200000006ff */
[----:B--2---:R-:W-:-:S03]  /*24a0*/  ULEA UR6, UR5, UR4, 0x18 ;  /* 0x0000000405067291 */ /* 0x004fc6000f8ec0ff */
[----:B------:R-:W-:-:S04]  /*24b0*/  SHF.L.U32 R3, R7, R2, RZ ;  /* 0x0000000207037219 */ /* 0x000fc800000006ff */
[----:B------:R-:W-:Y:S02]  /*24c0*/  LOP3.LUT R0, R3, R0, RZ, 0xfc, !PT ;  /* 0x0000000003007212 */ /* 0x000fe400078efcff */
[----:B------:R-:W2:Y:S02]  /*24d0*/  LDS R5, [UR6] ;  /* 0x00000006ff057984 */ /* 0x000ea40008000800 */
[C---:B------:R-:W-:Y:S02]  /*24e0*/  LOP3.LUT R2, R0.reuse, 0xffff, RZ, 0xc0, !PT ;  /* 0x0000ffff00027812 */ /* 0x040fe400078ec0ff */
[----:B--2---:R-:W-:-:S04]  /*24f0*/  LOP3.LUT R3, R0, 0xffff, R5, 0x80, !PT ;  /* 0x0000ffff00037812 */ /* 0x004fc800078e8005 */
[----:B------:R-:W-:-:S13]  /*2500*/  ISETP.NE.AND P0, PT, R3, R2, PT ;  /* 0x000000020300720c */ /* 0x000fda0003f05270 */
[----:B------:R-:W-:Y:S05]  /*2510*/  @P0 BRA `(.L_x_68) ;  /* 0x0000000000500947 */ /* 0x000fea0003800000 */
[----:B------:R-:W-:Y:S02]  /*2520*/  SHF.R.U32.HI R5, RZ, 0x10, R5 ;  /* 0x00000010ff057819 */ /* 0x000fe40000011605 */
[----:B------:R-:W-:-:S04]  /*2530*/  SHF.R.U32.HI R2, RZ, 0x10, R0 ;  /* 0x00000010ff027819 */ /* 0x000fc80000011600 */
[----:B------:R-:W-:-:S04]  /*2540*/  LOP3.LUT R5, R5, R2, RZ, 0xc0, !PT ;  /* 0x0000000205057212 */ /* 0x000fc800078ec0ff */
[----:B------:R-:W-:-:S13]  /*2550*/  ISETP.NE.AND P0, PT, R5, R2, PT ;  /* 0x000000020500720c */ /* 0x000fda0003f05270 */
[----:B------:R-:W-:Y:S05]  /*2560*/  @P0 BRA `(.L_x_69) ;  /* 0x0000000000300947 */ /* 0x000fea0003800000 */
[----:B------:R-:W-:Y:S01]  /*2570*/  R2UR UR4, R0 ;  /* 0x00000000000472ca */ /* 0x000fe200000e0000 */
[----:B------:R-:W-:Y:S01]  /*2580*/  VOTEU.ANY UR5, UPT, PT ;  /* 0x0000000000057886 */ /* 0x000fe200038e0100 */
[----:B------:R-:W2:Y:S01]  /*2590*/  S2R R0, SR_LANEID ;  /* 0x0000000000007919 */ /* 0x000ea20000000000 */
[----:B------:R-:W-:-:S10]  /*25a0*/  UFLO.U32 UR5, UR5 ;  /* 0x00000005000572bd */ /* 0x000fd400080e0000 */
[----:B------:R-:W-:-:S06]  /*25b0*/  ULOP3.LUT UR4, URZ, UR4, URZ, 0x33, !UPT ;  /* 0x00000004ff047292 */ /* 0x000fcc000f8e33ff */
[----:B------:R-:W-:-:S04]  /*25c0*/  IMAD.U32 R2, RZ, RZ, UR4 ;  /* 0x00000004ff027e24 */ /* 0x000fc8000f8e00ff */
[----:B------:R-:W3:Y:S02]  /*25d0*/  REDUX UR7, R2 ;  /* 0x00000000020773c4 */ /* 0x000ee40000000000 */
[----:B------:R4:W-:Y:S01]  /*25e0*/  UTCATOMSWS.AND URZ, UR4 ;  /* 0x0000000400ff79e3 */ /* 0x0009e20008000000 */
[----:B--2---:R-:W-:Y:S01]  /*25f0*/  ISETP.EQ.U32.AND P0, PT, R0, UR5, PT ;  /* 0x0000000500007c0c */ /* 0x004fe2000bf02070 */
[----:B---3--:R-:W-:-:S12]  /*2600*/  IMAD.U32 R0, RZ, RZ, UR7 ;  /* 0x00000007ff007e24 */ /* 0x008fd8000f8e00ff */
[----:B------:R4:W-:Y:S01]  /*2610*/  @P0 ATOMS.AND RZ, [UR6], R0 ;  /* 0x00000000ffff098c */ /* 0x0009e2000a800006 */
[----:B------:R-:W-:Y:S05]  /*2620*/  BRA `(.L_x_67) ;  /* 0x0000000000147947 */ /* 0x000fea0003800000 */
.L_x_69:
[----:B------:R-:W-:-:S07]  /*2630*/  MOV R2, 0x2650 ;  /* 0x0000265000027802 */ /* 0x000fce0000000f00 */
[----:B-1----:R-:W-:Y:S05]  /*2640*/  CALL.REL.NOINC `($__internal_0_$__cuda_sm10x_tcgen05_guardrail_trap_col_being_dealloced_not_returned_by_alloc) ;  /* 0x0000000000447944 */ /* 0x002fea0003c00000 */
[----:B------:R-:W-:Y:S05]  /*2650*/  BRA `(.L_x_67) ;  /* 0x0000000000087947 */ /* 0x000fea0003800000 */
.L_x_68:
[----:B------:R-:W-:-:S07]  /*2660*/  MOV R2, 0x2680 ;  /* 0x0000268000027802 */ /* 0x000fce0000000f00 */
[----:B-1----:R-:W-:Y:S05]  /*2670*/  CALL.REL.NOINC `($__internal_2_$__cuda_sm10x_tcgen05_guardrail_trap_unallocated_columns_being_dealloced) ;  /* 0x0000000000507944 */ /* 0x002fea0003c00000 */
.L_x_67:
[----:B------:R-:W-:Y:S01]  /*2680*/  NOP ;  /* 0x0000000000007918 */ /* 0x000fe20000000000 */
[----:B----4-:R-:W-:Y:S05]  /*2690*/  EXIT ;  /* 0x000000000000794d */ /* 0x010fea0003800000 */
.L_x_56:
[----:B------:R-:W2:Y:S02]  /*26a0*/  SYNCS.PHASECHK.TRANS64.TRYWAIT P0, [UR8+0x4000], RZ ;  /* 0x004000ffff0075a7 */ /* 0x000ea40008001108 */
[----:B--2---:R-:W-:Y:S05]  /*26b0*/  @!P0 BRA `(.L_x_56) ;  /* 0xfffffffc00f88947 */ /* 0x004fea000383ffff */
[----:B------:R-:W-:Y:S05]  /*26c0*/  BRA `(.L_x_70) ;  /* 0xfffffff000c47947 */ /* 0x000fea000383ffff */
.L_x_58:
[----:B------:R-:W2:Y:S02]  /*26d0*/  SYNCS.PHASECHK.TRANS64.TRYWAIT P1, [UR8+0x4010], RZ ;  /* 0x004010ffff0075a7 */ /* 0x000ea40008021108 */
[----:B--2---:R-:W-:Y:S05]  /*26e0*/  @!P1 BRA `(.L_x_58) ;  /* 0xfffffffc00f89947 */ /* 0x004fea000383ffff */
[----:B------:R-:W-:Y:S05]  /*26f0*/  BRA `(.L_x_71) ;  /* 0xfffffff400407947 */ /* 0x000fea000383ffff */
.L_x_59:
[----:B------:R-:W3:Y:S02]  /*2700*/  SYNCS.PHASECHK.TRANS64.TRYWAIT P0, [UR28+0x4000], R2 ;  /* 0x00400002ff0075a7 */ /* 0x000ee4000800111c */
[----:B---3--:R-:W-:Y:S05]  /*2710*/  @!P0 BRA `(.L_x_59) ;  /* 0xfffffffc00f88947 */ /* 0x008fea000383ffff */
[----:B------:R-:W-:Y:S05]  /*2720*/  BRA `(.L_x_72) ;  /* 0xfffffff400bc7947 */ /* 0x000fea000383ffff */
.L_x_61:
[----:B------:R-:W3:Y:S02]  /*2730*/  SYNCS.PHASECHK.TRANS64.TRYWAIT P0, [UR28+0x4010], R2 ;  /* 0x00401002ff0075a7 */ /* 0x000ee4000800111c */
[----:B---3--:R-:W-:Y:S05]  /*2740*/  @!P0 BRA `(.L_x_61) ;  /* 0xfffffffc00f88947 */ /* 0x008fea000383ffff */
[----:B------:R-:W-:Y:S05]  /*2750*/  BRA `(.L_x_73) ;  /* 0xfffffff8002c7947 */ /* 0x000fea000383ffff */
        .weak           $__internal_0_$__cuda_sm10x_tcgen05_guardrail_trap_col_being_dealloced_not_returned_by_alloc
        .type           $__internal_0_$__cuda_sm10x_tcgen05_guardrail_trap_col_being_dealloced_not_returned_by_alloc,@function
        .size           $__internal_0_$__cuda_sm10x_tcgen05_guardrail_trap_col_being_dealloced_not_returned_by_alloc,($__internal_1_$__cuda_sm10x_tcgen05_guardrail_trap_phase_invalid_during_alloc - $__internal_0_$__cuda_sm10x_tcgen05_guardrail_trap_col_being_dealloced_not_returned_by_alloc)
$__internal_0_$__cuda_sm10x_tcgen05_guardrail_trap_col_being_dealloced_not_returned_by_alloc:
[----:B------:R-:W-:Y:S05]  /*2760*/  BPT.TRAP 0x1 ;  /* 0x000000040000795c */ /* 0x000fea0000300000 */
[----:B------:R-:W-:-:S04]  /*2770*/  IMAD.MOV.U32 R3, RZ, RZ, 0x0 ;  /* 0x00000000ff037424 */ /* 0x000fc800078e00ff */
[----:B------:R-:W-:Y:S05]  /*2780*/  RET.REL.NODEC R2 `(gluon_tcgen05) ;  /* 0xffffffd8021c7950 */ /* 0x000fea0003c3ffff */
        .weak           $__internal_1_$__cuda_sm10x_tcgen05_guardrail_trap_phase_invalid_during_alloc
        .type           $__internal_1_$__cuda_sm10x_tcgen05_guardrail_trap_phase_invalid_during_alloc,@function
        .size           $__internal_1_$__cuda_sm10x_tcgen05_guardrail_trap_phase_invalid_during_alloc,($__internal_2_$__cuda_sm10x_tcgen05_guardrail_trap_unallocated_columns_being_dealloced - $__internal_1_$__cuda_sm10x_tcgen05_guardrail_trap_phase_invalid_during_alloc)
$__internal_1_$__cuda_sm10x_tcgen05_guardrail_trap_phase_invalid_during_alloc:
[----:B------:R-:W-:Y:S05]  /*2790*/  BPT.TRAP 0x1 ;  /* 0x000000040000795c */ /* 0x000fea0000300000 */
[----:B------:R-:W-:-:S04]  /*27a0*/  IMAD.MOV.U32 R3, RZ, RZ, 0x0 ;  /* 0x00000000ff037424 */ /* 0x000fc800078e00ff */
[----:B------:R-:W-:Y:S05]  /*27b0*/  RET.REL.NODEC R2 `(gluon_tcgen05) ;  /* 0xffffffd802107950 */ /* 0x000fea0003c3ffff */
        .weak           $__internal_2_$__cuda_sm10x_tcgen05_guardrail_trap_unallocated_columns_being_dealloced
        .type           $__internal_2_$__cuda_sm10x_tcgen05_guardrail_trap_unallocated_columns_being_dealloced,@function
        .size           $__internal_2_$__cuda_sm10x_tcgen05_guardrail_trap_unallocated_columns_being_dealloced,(.L_x_77 - $__internal_2_$__cuda_sm10x_tcgen05_guardrail_trap_unallocated_columns_being_dealloced)
$__internal_2_$__cuda_sm10x_tcgen05_guardrail_trap_unallocated_columns_being_dealloced:
[----:B------:R-:W-:Y:S05]  /*27c0*/  BPT.TRAP 0x1 ;  /* 0x000000040000795c */ /* 0x000fea0000300000 */
[----:B------:R-:W-:-:S04]  /*27d0*/  IMAD.MOV.U32 R3, RZ, RZ, 0x0 ;  /* 0x00000000ff037424 */ /* 0x000fc800078e00ff */
[----:B------:R-:W-:Y:S05]  /*27e0*/  RET.REL.NODEC R2 `(gluon_tcgen05) ;  /* 0xffffffd802047950 */ /* 0x000fea0003c3ffff */
.L_x_74:
[----:B------:R-:W-:-:S00]  /*27f0*/  BRA `(.L_x_74) ;  /* 0xfffffffc00fc7947 */ /* 0x000fc0000383ffff */
[----:B------:R-:W-:-:S00]  /*2800*/  NOP ;  /* 0x0000000000007918 */ /* 0x000fc00000000000 */
[----:B------:R-:W-:-:S00]  /*2810*/  NOP ;  /* 0x0000000000007918 */ /* 0x000fc00000000000 */
[----:B------:R-:W-:-:S00]  /*2820*/  NOP ;  /* 0x0000000000007918 */ /* 0x000fc00000000000 */
[----:B------:R-:W-:-:S00]  /*2830*/  NOP ;  /* 0x0000000000007918 */ /* 0x000fc00000000000 */
[----:B------:R-:W-:-:S00]  /*2840*/  NOP ;  /* 0x0000000000007918 */ /* 0x000fc00000000000 */
[----:B------:R-:W-:-:S00]  /*2850*/  NOP ;  /* 0x0000000000007918 */ /* 0x000fc00000000000 */
[----:B------:R-:W-:-:S00]  /*2860*/  NOP ;  /* 0x0000000000007918 */ /* 0x000fc00000000000 */
[----:B------:R-:W-:-:S00]  /*2870*/  NOP ;  /* 0x0000000000007918 */ /* 0x000fc00000000000 */
.L_x_77:


//--------------------- .nv.shared.gluon_tcgen05  --------------------------
	.section	.nv.shared.gluon_tcgen05,"aw",@nobits
	.sectionflags	@""
	.align	16
	.zero		1024


//--------------------- .nv.shared.reserved.0     --------------------------
	.section	.nv.shared.reserved.0,"aw",@nobits
	.align	8
	.weak		__nv_reservedSMEM_offset_0_alias
	.size		__nv_reservedSMEM_offset_0_alias, 0, 64
	.other		__nv_reservedSMEM_offset_0_alias,@"STO_CUDA_RESERVED_SHARED STV_DEFAULT"
__nv_reservedSMEM_offset_0_alias:
	.zero		0
.nv.shared.reserved.0:
	.zero		64
	.weak		__nv_reservedSMEM_allocation_phase
	.type		__nv_reservedSMEM_allocation_phase,@object
	.size		__nv_reservedSMEM_allocation_phase,(.L_0 - __nv_reservedSMEM_allocation_phase)
__nv_reservedSMEM_allocation_phase:
	.zero		1
.L_0:
	.zero		7
	.weak		__nv_reservedSMEM_devtool_atexit_pc
	.type		__nv_reservedSMEM_devtool_atexit_pc,@object
	.size		__nv_reservedSMEM_devtool_atexit_pc,(__nv_reservedSMEM_allocation_mask - __nv_reservedSMEM_devtool_atexit_pc)
__nv_reservedSMEM_devtool_atexit_pc:
	.zero		8
	.weak		__nv_reservedSMEM_allocation_mask
	.type		__nv_reservedSMEM_allocation_mask,@object
	.size		__nv_reservedSMEM_allocation_mask,(.L_2 - __nv_reservedSMEM_allocation_mask)
__nv_reservedSMEM_allocation_mask:
	.zero		4
.L_2:


//--------------------- .nv.constant0.gluon_tcgen05 --------------------------
	.section	.nv.constant0.gluon_tcgen05,"a",@progbits
	.sectionflags	@""
	.align	4
.nv.constant0.gluon_tcgen05:
	.zero		976


//--------------------- SYMBOLS --------------------------

	.type		.nv.reservedSmem.offset0,@object
	.size		.nv.reservedSmem.offset0,0x4
	.type		.nv.reservedSmem.cap,@object
	.size		.nv.reservedSmem.cap,0x4
